	.target	sm_90a

	.elftype	@"ET_EXEC"


//--------------------- .note.nv.tkinfo           --------------------------
	.section	.note.nv.tkinfo,"",@"SHT_NOTE"
	.sectionflags	@"SHF_NOTE_NV_TKINFO"
	.tkinfo
        /*0018*/ 	.word	0x00000002
        /*0030*/ 	.string	""
        /*0030*/ 	.string	"ptxas"
        /*0030*/ 	.string	"Cuda compilation tools, release 13.0, V13.0.88"
        /*0030*/ 	.string	"Build cuda_13.0.r13.0/compiler.36424714_0"
        /*0030*/ 	.string	"-arch sm_90a -m 64 "



//--------------------- .note.nv.cuinfo           --------------------------
	.section	.note.nv.cuinfo,"",@"SHT_NOTE"
	.sectionflags	@"SHF_NOTE_NV_CUINFO"
        /*0018*/ 	.short	0x0002
        /*001a*/ 	.short	0x005a
        /*001c*/ 	.short	0x0082
	.zero		2


//--------------------- .nv.info                  --------------------------
	.section	.nv.info,"",@"SHT_CUDA_INFO"
	.align	4


	//----- nvinfo : EIATTR_REGCOUNT
	.align		4
        /*0000*/ 	.byte	0x04, 0x2f
        /*0002*/ 	.short	(.L_12 - .L_11)
	.align		4
.L_11:
        /*0004*/ 	.word	index@(_ZN7cutlass13device_kernelINS_4conv6kernel13ConvUniversalINS1_16ConvProblemShapeILNS1_8OperatorE0ELi2EEENS1_10collective14CollectiveConvINS1_46MainloopSm90TmaGmmaWarpSpecializedImplicitGemmILS5_0ELi4ELi2EN4cute5tupleIJNSA_1CILi1EEESD_SD_EEENS1_36KernelImplicitTmaWarpSpecializedSm90ELi1EEENSB_IJNSC_ILi256EEENSC_ILi128EEENSB_IJNSC_ILi64EEEEEEEEENS_10bfloat16_tESM_NSA_8TiledMMAINSA_8MMA_AtomIJNSA_4SM904GMMA28MMA_64x128x16_F32BF16BF16_SSILNSQ_5MajorE0ELSS_0ELNSQ_7ScaleInE1ELST_1EEEEEENSA_6LayoutISE_NSB_IJNSC_ILi0EEESX_SX_EEEEENSB_IJNSA_10UnderscoreES10_S10_EEEEENS7_6detail26Sm90ImplicitGemmTileTraitsINSA_20SM90_TMA_LOAD_IM2COLENSA_14ComposedLayoutINSA_7SwizzleILi3ELi4ELi3EEENSA_18smem_ptr_flag_bitsILi16EEENSW_INSB_IJNSB_IJNSC_ILi8EEENSC_ILi32EEEEEENSB_IJSJ_SD_EEENSB_IJSD_NSC_ILi4EEEEEEEEENSB_IJNSB_IJSJ_NSC_ILi512EEEEEENSB_IJSD_SX_EEENSB_IJSX_NSC_ILi16384EEEEEEEEEEEEEvEENS14_INSA_13SM90_TMA_LOADENS16_IS18_S1A_NSW_INSB_IJNSB_IJS1B_NSC_ILi16EEEEEES1E_S1G_EEENSB_IJS1J_S1K_NSB_IJSX_NSC_ILi8192EEEEEEEEEEEEEvEEEENS_8epilogue10collective6detail29Sm90TmaWarpSpecializedAdapterINS23_15DefaultEpilogueISM_NSB_IJNSB_IJlllEEESD_SX_EEES28_NS22_6thread17LinearCombinationISM_Li1EffLNS29_9ScaleType4KindE0ELNS_15FloatRoundStyleE2ESM_EENS_4gemm15EpilogueDefaultEEEEEvvEEEEvNT_6ParamsE)
        /*0008*/ 	.word	0x000000ff


	//----- nvinfo : EIATTR_FRAME_SIZE
	.align		4
.L_12:
        /*000c*/ 	.byte	0x04, 0x11
        /*000e*/ 	.short	(.L_14 - .L_13)
	.align		4
.L_13:
        /*0010*/ 	.word	index@(_ZN7cutlass13device_kernelINS_4conv6kernel13ConvUniversalINS1_16ConvProblemShapeILNS1_8OperatorE0ELi2EEENS1_10collective14CollectiveConvINS1_46MainloopSm90TmaGmmaWarpSpecializedImplicitGemmILS5_0ELi4ELi2EN4cute5tupleIJNSA_1CILi1EEESD_SD_EEENS1_36KernelImplicitTmaWarpSpecializedSm90ELi1EEENSB_IJNSC_ILi256EEENSC_ILi128EEENSB_IJNSC_ILi64EEEEEEEEENS_10bfloat16_tESM_NSA_8TiledMMAINSA_8MMA_AtomIJNSA_4SM904GMMA28MMA_64x128x16_F32BF16BF16_SSILNSQ_5MajorE0ELSS_0ELNSQ_7ScaleInE1ELST_1EEEEEENSA_6LayoutISE_NSB_IJNSC_ILi0EEESX_SX_EEEEENSB_IJNSA_10UnderscoreES10_S10_EEEEENS7_6detail26Sm90ImplicitGemmTileTraitsINSA_20SM90_TMA_LOAD_IM2COLENSA_14ComposedLayoutINSA_7SwizzleILi3ELi4ELi3EEENSA_18smem_ptr_flag_bitsILi16EEENSW_INSB_IJNSB_IJNSC_ILi8EEENSC_ILi32EEEEEENSB_IJSJ_SD_EEENSB_IJSD_NSC_ILi4EEEEEEEEENSB_IJNSB_IJSJ_NSC_ILi512EEEEEENSB_IJSD_SX_EEENSB_IJSX_NSC_ILi16384EEEEEEEEEEEEEvEENS14_INSA_13SM90_TMA_LOADENS16_IS18_S1A_NSW_INSB_IJNSB_IJS1B_NSC_ILi16EEEEEES1E_S1G_EEENSB_IJS1J_S1K_NSB_IJSX_NSC_ILi8192EEEEEEEEEEEEEvEEEENS_8epilogue10collective6detail29Sm90TmaWarpSpecializedAdapterINS23_15DefaultEpilogueISM_NSB_IJNSB_IJlllEEESD_SX_EEES28_NS22_6thread17LinearCombinationISM_Li1EffLNS29_9ScaleType4KindE0ELNS_15FloatRoundStyleE2ESM_EENS_4gemm15EpilogueDefaultEEEEEvvEEEEvNT_6ParamsE)
        /*0014*/ 	.word	0x000003e8


	//----- nvinfo : EIATTR_MIN_STACK_SIZE
	.align		4
.L_14:
        /*0018*/ 	.byte	0x04, 0x12
        /*001a*/ 	.short	(.L_16 - .L_15)
	.align		4
.L_15:
        /*001c*/ 	.word	index@(_ZN7cutlass13device_kernelINS_4conv6kernel13ConvUniversalINS1_16ConvProblemShapeILNS1_8OperatorE0ELi2EEENS1_10collective14CollectiveConvINS1_46MainloopSm90TmaGmmaWarpSpecializedImplicitGemmILS5_0ELi4ELi2EN4cute5tupleIJNSA_1CILi1EEESD_SD_EEENS1_36KernelImplicitTmaWarpSpecializedSm90ELi1EEENSB_IJNSC_ILi256EEENSC_ILi128EEENSB_IJNSC_ILi64EEEEEEEEENS_10bfloat16_tESM_NSA_8TiledMMAINSA_8MMA_AtomIJNSA_4SM904GMMA28MMA_64x128x16_F32BF16BF16_SSILNSQ_5MajorE0ELSS_0ELNSQ_7ScaleInE1ELST_1EEEEEENSA_6LayoutISE_NSB_IJNSC_ILi0EEESX_SX_EEEEENSB_IJNSA_10UnderscoreES10_S10_EEEEENS7_6detail26Sm90ImplicitGemmTileTraitsINSA_20SM90_TMA_LOAD_IM2COLENSA_14ComposedLayoutINSA_7SwizzleILi3ELi4ELi3EEENSA_18smem_ptr_flag_bitsILi16EEENSW_INSB_IJNSB_IJNSC_ILi8EEENSC_ILi32EEEEEENSB_IJSJ_SD_EEENSB_IJSD_NSC_ILi4EEEEEEEEENSB_IJNSB_IJSJ_NSC_ILi512EEEEEENSB_IJSD_SX_EEENSB_IJSX_NSC_ILi16384EEEEEEEEEEEEEvEENS14_INSA_13SM90_TMA_LOADENS16_IS18_S1A_NSW_INSB_IJNSB_IJS1B_NSC_ILi16EEEEEES1E_S1G_EEENSB_IJS1J_S1K_NSB_IJSX_NSC_ILi8192EEEEEEEEEEEEEvEEEENS_8epilogue10collective6detail29Sm90TmaWarpSpecializedAdapterINS23_15DefaultEpilogueISM_NSB_IJNSB_IJlllEEESD_SX_EEES28_NS22_6thread17LinearCombinationISM_Li1EffLNS29_9ScaleType4KindE0ELNS_15FloatRoundStyleE2ESM_EENS_4gemm15EpilogueDefaultEEEEEvvEEEEvNT_6ParamsE)
        /*0020*/ 	.word	0x000003e8
.L_16:


//--------------------- .nv.compat                --------------------------
	.section	.nv.compat,"",@"SHT_CUDA_COMPAT_INFO"
	.align	4
        /*0000*/ 	.byte	0x02, 0x09, 0x01, 0x00, 0x02, 0x02, 0x04, 0x00, 0x02, 0x05, 0x05, 0x00, 0x03, 0x07, 0x01, 0x01
        /*0010*/ 	.byte	0x02, 0x03, 0x01, 0x00, 0x02, 0x06, 0x01, 0x00, 0x04, 0x0b, 0x08, 0x00, 0x00, 0x00, 0x00, 0x00
        /*0020*/ 	.byte	0x00, 0x00, 0x00, 0x00


//--------------------- .nv.info._ZN7cutlass13device_kernelINS_4conv6kernel13ConvUniversalINS1_16ConvProblemShapeILNS1_8OperatorE0ELi2EEENS1_10collective14CollectiveConvINS1_46MainloopSm90TmaGmmaWarpSpecializedImplicitGemmILS5_0ELi4ELi2EN4cute5tupleIJNSA_1CILi1EEESD_SD_EEENS1_36KernelImplicitTmaWarpSpecializedSm90ELi1EEENSB_IJNSC_ILi256EEENSC_ILi128EEENSB_IJNSC_ILi64EEEEEEEEENS_10bfloat16_tESM_NSA_8TiledMMAINSA_8MMA_AtomIJNSA_4SM904GMMA28MMA_64x128x16_F32BF16BF16_SSILNSQ_5MajorE0ELSS_0ELNSQ_7ScaleInE1ELST_1EEEEEENSA_6LayoutISE_NSB_IJNSC_ILi0EEESX_SX_EEEEENSB_IJNSA_10UnderscoreES10_S10_EEEEENS7_6detail26Sm90ImplicitGemmTileTraitsINSA_20SM90_TMA_LOAD_IM2COLENSA_14ComposedLayoutINSA_7SwizzleILi3ELi4ELi3EEENSA_18smem_ptr_flag_bitsILi16EEENSW_INSB_IJNSB_IJNSC_ILi8EEENSC_ILi32EEEEEENSB_IJSJ_SD_EEENSB_IJSD_NSC_ILi4EEEEEEEEENSB_IJNSB_IJSJ_NSC_ILi512EEEEEENSB_IJSD_SX_EEENSB_IJSX_NSC_ILi16384EEEEEEEEEEEEEvEENS14_INSA_13SM90_TMA_LOADENS16_IS18_S1A_NSW_INSB_IJNSB_IJS1B_NSC_ILi16EEEEEES1E_S1G_EEENSB_IJS1J_S1K_NSB_IJSX_NSC_ILi8192EEEEEEEEEEEEEvEEEENS_8epilogue10collective6detail29Sm90TmaWarpSpecializedAdapterINS23_15DefaultEpilogueISM_NSB_IJNSB_IJlllEEESD_SX_EEES28_NS22_6thread17LinearCombinationISM_Li1EffLNS29_9ScaleType4KindE0ELNS_15FloatRoundStyleE2ESM_EENS_4gemm15EpilogueDefaultEEEEEvvEEEEvNT_6ParamsE --------------------------
	.section	.nv.info._ZN7cutlass13device_kernelINS_4conv6kernel13ConvUniversalINS1_16ConvProblemShapeILNS1_8OperatorE0ELi2EEENS1_10collective14CollectiveConvINS1_46MainloopSm90TmaGmmaWarpSpecializedImplicitGemmILS5_0ELi4ELi2EN4cute5tupleIJNSA_1CILi1EEESD_SD_EEENS1_36KernelImplicitTmaWarpSpecializedSm90ELi1EEENSB_IJNSC_ILi256EEENSC_ILi128EEENSB_IJNSC_ILi64EEEEEEEEENS_10bfloat16_tESM_NSA_8TiledMMAINSA_8MMA_AtomIJNSA_4SM904GMMA28MMA_64x128x16_F32BF16BF16_SSILNSQ_5MajorE0ELSS_0ELNSQ_7ScaleInE1ELST_1EEEEEENSA_6LayoutISE_NSB_IJNSC_ILi0EEESX_SX_EEEEENSB_IJNSA_10UnderscoreES10_S10_EEEEENS7_6detail26Sm90ImplicitGemmTileTraitsINSA_20SM90_TMA_LOAD_IM2COLENSA_14ComposedLayoutINSA_7SwizzleILi3ELi4ELi3EEENSA_18smem_ptr_flag_bitsILi16EEENSW_INSB_IJNSB_IJNSC_ILi8EEENSC_ILi32EEEEEENSB_IJSJ_SD_EEENSB_IJSD_NSC_ILi4EEEEEEEEENSB_IJNSB_IJSJ_NSC_ILi512EEEEEENSB_IJSD_SX_EEENSB_IJSX_NSC_ILi16384EEEEEEEEEEEEEvEENS14_INSA_13SM90_TMA_LOADENS16_IS18_S1A_NSW_INSB_IJNSB_IJS1B_NSC_ILi16EEEEEES1E_S1G_EEENSB_IJS1J_S1K_NSB_IJSX_NSC_ILi8192EEEEEEEEEEEEEvEEEENS_8epilogue10collective6detail29Sm90TmaWarpSpecializedAdapterINS23_15DefaultEpilogueISM_NSB_IJNSB_IJlllEEESD_SX_EEES28_NS22_6thread17LinearCombinationISM_Li1EffLNS29_9ScaleType4KindE0ELNS_15FloatRoundStyleE2ESM_EENS_4gemm15EpilogueDefaultEEEEEvvEEEEvNT_6ParamsE,"",@"SHT_CUDA_INFO"
	.sectionflags	@""
	.align	4


	//----- nvinfo : EIATTR_CUDA_API_VERSION
	.align		4
        /*0000*/ 	.byte	0x04, 0x37
        /*0002*/ 	.short	(.L_18 - .L_17)
.L_17:
        /*0004*/ 	.word	0x00000082


	//----- nvinfo : EIATTR_KPARAM_INFO
	.align		4
.L_18:
        /*0008*/ 	.byte	0x04, 0x17
        /*000a*/ 	.short	(.L_20 - .L_19)
.L_19:
        /*000c*/ 	.word	0x00000000
        /*0010*/ 	.short	0x0000
        /*0012*/ 	.short	0x0070
        /*0014*/ 	.byte	0x00, 0xf0, 0x01, 0x0e


	//----- nvinfo : EIATTR_SPARSE_MMA_MASK
	.align		4
.L_20:
        /*0018*/ 	.byte	0x03, 0x50
        /*001a*/ 	.short	0x0000


	//----- nvinfo : EIATTR_MAXREG_COUNT
	.align		4
        /*001c*/ 	.byte	0x03, 0x1b
        /*001e*/ 	.short	0x00ff


	//----- nvinfo : EIATTR_NUM_BARRIERS
	.align		4
        /*0020*/ 	.byte	0x02, 0x4c
        /*0022*/ 	.byte	0x01
	.zero		1


	//----- nvinfo : EIATTR_ANNOTATIONS
	.align		4
        /*0024*/ 	.byte	0x04, 0x55
        /*0026*/ 	.short	(.L_22 - .L_21)


	//   ....[0]....
.L_21:
        /*0028*/ 	.word	0x00000001
        /*002c*/ 	.byte	0x20, 0x07, 0x00, 0x00, 0x01, 0x00, 0x00, 0x00, 0x60, 0x07, 0x00, 0x00, 0x01, 0x00, 0x00, 0x00
        /* <DEDUP_REMOVED lines=368> */
        /*173c*/ 	.byte	0xd0, 0x1e, 0x01, 0x00, 0x01, 0x00, 0x00, 0x00, 0xb0, 0x21, 0x01, 0x00


	//----- nvinfo : EIATTR_MERCURY_ISA_VERSION
	.align		4
.L_22:
        /*1748*/ 	.byte	0x03, 0x5f
        /*174a*/ 	.short	0x0101


	//----- nvinfo : EIATTR_COOP_GROUP_MASK_REGIDS
	.align		4
        /*174c*/ 	.byte	0x04, 0x29
        /*174e*/ 	.short	(.L_24 - .L_23)


	//   ....[0]....
.L_23:
        /*1750*/ 	.word	0xffffffff


	//   ....[1]....
        /*1754*/ 	.word	0xffffffff


	//   ....[2]....
        /*1758*/ 	.word	0xffffffff


	//----- nvinfo : EIATTR_COOP_GROUP_INSTR_OFFSETS
	.align		4
.L_24:
        /*175c*/ 	.byte	0x04, 0x28
        /*175e*/ 	.short	(.L_26 - .L_25)


	//   ....[0]....
.L_25:
        /*1760*/ 	.word	0x00000060


	//   ....[1]....
        /*1764*/ 	.word	0x00000090


	//   ....[2]....
        /*1768*/ 	.word	0x00000190


	//----- nvinfo : EIATTR_MBARRIER_INSTR_OFFSETS
	.align		4
.L_26:
        /*176c*/ 	.byte	0x04, 0x39
        /*176e*/ 	.short	(.L_28 - .L_27)


	//   ....[0]....
.L_27:
        /*1770*/ 	.word	0x000002e0
        /*1774*/ 	.word	0x000000ff
        /*1778*/ 	.word	0x00030000
        /*177c*/ 	.short	0x0100
        /*177e*/ 	.byte	0x0a
	.zero		1


	//   ....[1]....
        /*1780*/ 	.word	0x000002f0
        /*1784*/ 	.word	0x000000ff
        /*1788*/ 	.word	0x00030020
        /*178c*/ 	.short	0x0100
        /*178e*/ 	.byte	0x0a
	.zero		1


	//   ....[2]....
        /*1790*/ 	.word	0x00000300
        /*1794*/ 	.word	0x000000ff
        /*1798*/ 	.word	0x00030008
        /*179c*/ 	.short	0x0100
        /*179e*/ 	.byte	0x0a
	.zero		1


	//   ....[3]....
        /*17a0*/ 	.word	0x00000310
        /*17a4*/ 	.word	0x000000ff
        /*17a8*/ 	.word	0x00030028
        /*17ac*/ 	.short	0x0100
        /*17ae*/ 	.byte	0x0a
	.zero		1


	//   ....[4]....
        /*17b0*/ 	.word	0x00000320
        /*17b4*/ 	.word	0x000000ff
        /*17b8*/ 	.word	0x00030010
        /*17bc*/ 	.short	0x0100
        /*17be*/ 	.byte	0x0a
	.zero		1


	//   ....[5]....
        /*17c0*/ 	.word	0x00000330
        /*17c4*/ 	.word	0x000000ff
        /*17c8*/ 	.word	0x00030030
        /*17cc*/ 	.short	0x0100
        /*17ce*/ 	.byte	0x0a
	.zero		1


	//   ....[6]....
        /*17d0*/ 	.word	0x00000340
        /*17d4*/ 	.word	0x000000ff
        /*17d8*/ 	.word	0x00030018
        /*17dc*/ 	.short	0x0100
        /*17de*/ 	.byte	0x0a
	.zero		1


	//   ....[7]....
        /*17e0*/ 	.word	0x00000350
        /*17e4*/ 	.word	0x000000ff
        /*17e8*/ 	.word	0x00030038
        /*17ec*/ 	.short	0x0100
        /*17ee*/ 	.byte	0x0a
	.zero		1


	//   ....[8]....
        /*17f0*/ 	.word	0x00001200
        /*17f4*/ 	.word	0x00000003
        /*17f8*/ 	.word	0x00030000
        /*17fc*/ 	.short	0x010a
        /*17fe*/ 	.byte	0x3f
	.zero		1


	//   ....[9]....
        /*1800*/ 	.word	0x00003620
        /*1804*/ 	.word	0x00000000
        /*1808*/ 	.word	0x00030000
        /*180c*/ 	.short	0x010a
        /*180e*/ 	.byte	0x3f
	.zero		1


	//   ....[10]....
        /*1810*/ 	.word	0x00005eb0
        /*1814*/ 	.word	0x000000ff
        /*1818*/ 	.word	0x00000000
        /*181c*/ 	.short	0x0101
        /*181e*/ 	.byte	0x09
	.zero		1


	//   ....[11]....
        /*1820*/ 	.word	0x000060a0
        /*1824*/ 	.word	0x000000ff
        /*1828*/ 	.word	0x00000000
        /*182c*/ 	.short	0x0101
        /*182e*/ 	.byte	0x04
	.zero		1


	//   ....[12]....
        /*1830*/ 	.word	0x00016270
        /*1834*/ 	.word	0x00000009
        /*1838*/ 	.word	0x00030020
        /*183c*/ 	.short	0x010a
        /*183e*/ 	.byte	0x3f
	.zero		1


	//   ....[13]....
        /*1840*/ 	.word	0x000168f0
        /*1844*/ 	.word	0x00000003
        /*1848*/ 	.word	0x00000000
        /*184c*/ 	.short	0x010a
        /*184e*/ 	.byte	0x3f
	.zero		1


	//   ....[14]....
        /*1850*/ 	.word	0x000169c0
        /*1854*/ 	.word	0x00000003
        /*1858*/ 	.word	0x00000000
        /*185c*/ 	.short	0x010a
        /*185e*/ 	.byte	0x3f
	.zero		1


	//   ....[15]....
        /*1860*/ 	.word	0x00016a90
        /*1864*/ 	.word	0x00000003
        /*1868*/ 	.word	0x00000000
        /*186c*/ 	.short	0x010a
        /*186e*/ 	.byte	0x3f
	.zero		1


	//   ....[16]....
        /*1870*/ 	.word	0x00016b60
        /*1874*/ 	.word	0x00000003
        /*1878*/ 	.word	0x00000000
        /*187c*/ 	.short	0x010a
        /*187e*/ 	.byte	0x3f
	.zero		1


	//----- nvinfo : EIATTR_NUM_MBARRIERS
	.align		4
.L_28:
        /*1880*/ 	.byte	0x03, 0x38
        /*1882*/ 	.short	0x0008


	//----- nvinfo : EIATTR_EXIT_INSTR_OFFSETS
	.align		4
        /*1884*/ 	.byte	0x04, 0x1c
        /*1886*/ 	.short	(.L_30 - .L_29)


	//   ....[0]....
.L_29:
        /*1888*/ 	.word	0x00000710


	//   ....[1]....
        /*188c*/ 	.word	0x000062e0


	//   ....[2]....
        /*1890*/ 	.word	0x00011650


	//   ....[3]....
        /*1894*/ 	.word	0x00011690


	//   ....[4]....
        /*1898*/ 	.word	0x00015fe0


	//   ....[5]....
        /*189c*/ 	.word	0x00016020


	//   ....[6]....
        /*18a0*/ 	.word	0x00016040


	//   ....[7]....
        /*18a4*/ 	.word	0x000167c0


	//   ....[8]....
        /*18a8*/ 	.word	0x00016b90


	//----- nvinfo : EIATTR_MAX_THREADS
	.align		4
.L_30:
        /*18ac*/ 	.byte	0x04, 0x05
        /*18ae*/ 	.short	(.L_32 - .L_31)
.L_31:
        /*18b0*/ 	.word	0x00000100
        /*18b4*/ 	.word	0x00000001
        /*18b8*/ 	.word	0x00000001


	//----- nvinfo : EIATTR_CRS_STACK_SIZE
	.align		4
.L_32:
        /*18bc*/ 	.byte	0x04, 0x1e
        /*18be*/ 	.short	(.L_34 - .L_33)
.L_33:
        /*18c0*/ 	.word	0x00000000


	//----- nvinfo : EIATTR_CBANK_PARAM_SIZE
	.align		4
.L_34:
        /*18c4*/ 	.byte	0x03, 0x19
        /*18c6*/ 	.short	0x03f0


	//----- nvinfo : EIATTR_PARAM_CBANK
	.align		4
        /*18c8*/ 	.byte	0x04, 0x0a
        /*18ca*/ 	.short	(.L_36 - .L_35)
	.align		4
.L_35:
        /*18cc*/ 	.word	index@(.nv.constant0._ZN7cutlass13device_kernelINS_4conv6kernel13ConvUniversalINS1_16ConvProblemShapeILNS1_8OperatorE0ELi2EEENS1_10collective14CollectiveConvINS1_46MainloopSm90TmaGmmaWarpSpecializedImplicitGemmILS5_0ELi4ELi2EN4cute5tupleIJNSA_1CILi1EEESD_SD_EEENS1_36KernelImplicitTmaWarpSpecializedSm90ELi1EEENSB_IJNSC_ILi256EEENSC_ILi128EEENSB_IJNSC_ILi64EEEEEEEEENS_10bfloat16_tESM_NSA_8TiledMMAINSA_8MMA_AtomIJNSA_4SM904GMMA28MMA_64x128x16_F32BF16BF16_SSILNSQ_5MajorE0ELSS_0ELNSQ_7ScaleInE1ELST_1EEEEEENSA_6LayoutISE_NSB_IJNSC_ILi0EEESX_SX_EEEEENSB_IJNSA_10UnderscoreES10_S10_EEEEENS7_6detail26Sm90ImplicitGemmTileTraitsINSA_20SM90_TMA_LOAD_IM2COLENSA_14ComposedLayoutINSA_7SwizzleILi3ELi4ELi3EEENSA_18smem_ptr_flag_bitsILi16EEENSW_INSB_IJNSB_IJNSC_ILi8EEENSC_ILi32EEEEEENSB_IJSJ_SD_EEENSB_IJSD_NSC_ILi4EEEEEEEEENSB_IJNSB_IJSJ_NSC_ILi512EEEEEENSB_IJSD_SX_EEENSB_IJSX_NSC_ILi16384EEEEEEEEEEEEEvEENS14_INSA_13SM90_TMA_LOADENS16_IS18_S1A_NSW_INSB_IJNSB_IJS1B_NSC_ILi16EEEEEES1E_S1G_EEENSB_IJS1J_S1K_NSB_IJSX_NSC_ILi8192EEEEEEEEEEEEEvEEEENS_8epilogue10collective6detail29Sm90TmaWarpSpecializedAdapterINS23_15DefaultEpilogueISM_NSB_IJNSB_IJlllEEESD_SX_EEES28_NS22_6thread17LinearCombinationISM_Li1EffLNS29_9ScaleType4KindE0ELNS_15FloatRoundStyleE2ESM_EENS_4gemm15EpilogueDefaultEEEEEvvEEEEvNT_6ParamsE)
        /*18d0*/ 	.short	0x0210
        /*18d2*/ 	.short	0x03f0


	//----- nvinfo : EIATTR_SW_WAR
	.align		4
.L_36:
        /*18d4*/ 	.byte	0x04, 0x36
        /*18d6*/ 	.short	(.L_38 - .L_37)
.L_37:
        /*18d8*/ 	.word	0x00000008
.L_38:


//--------------------- .nv.callgraph             --------------------------
	.section	.nv.callgraph,"",@"SHT_CUDA_CALLGRAPH"
	.align	4
	.sectionentsize	8
	.align		4
        /*0000*/ 	.word	0x00000000
	.align		4
        /*0004*/ 	.word	0xffffffff
	.align		4
        /*0008*/ 	.word	0x00000000
	.align		4
        /*000c*/ 	.word	0xfffffffe
	.align		4
        /*0010*/ 	.word	0x00000000
	.align		4
        /*0014*/ 	.word	0xfffffffd
	.align		4
        /*0018*/ 	.word	0x00000000
	.align		4
        /*001c*/ 	.word	0xfffffffc


//--------------------- .nv.constant4             --------------------------
	.section	.nv.constant4,"a",@progbits
	.align	8
	.align		8
.nv.constant4:
        /*0000*/ 	.dword	_ZN39_INTERNAL_e0b946cd_4_k_cu_0b0bb91f_28144cuda3std3__45__cpo5beginE
	.align		8
        /*0008*/ 	.dword	_ZN39_INTERNAL_e0b946cd_4_k_cu_0b0bb91f_28144cuda3std3__45__cpo3endE
	.align		8
        /*0010*/ 	.dword	_ZN39_INTERNAL_e0b946cd_4_k_cu_0b0bb91f_28144cuda3std3__45__cpo6cbeginE
	.align		8
        /*0018*/ 	.dword	_ZN39_INTERNAL_e0b946cd_4_k_cu_0b0bb91f_28144cuda3std3__45__cpo4cendE
	.align		8
        /*0020*/ 	.dword	_ZN39_INTERNAL_e0b946cd_4_k_cu_0b0bb91f_28144cuda3std3__441_GLOBAL__N__e0b946cd_4_k_cu_0b0bb91f_28146ignoreE
	.align		8
        /*0028*/ 	.dword	_ZN39_INTERNAL_e0b946cd_4_k_cu_0b0bb91f_28144cuda3std3__419piecewise_constructE
	.align		8
        /*0030*/ 	.dword	_ZN39_INTERNAL_e0b946cd_4_k_cu_0b0bb91f_28144cuda3std3__48in_placeE
	.align		8
        /*0038*/ 	.dword	_ZN39_INTERNAL_e0b946cd_4_k_cu_0b0bb91f_28144cuda3std6ranges3__45__cpo4swapE
	.align		8
        /*0040*/ 	.dword	_ZN39_INTERNAL_e0b946cd_4_k_cu_0b0bb91f_28144cuda3std6ranges3__45__cpo9iter_moveE
	.align		8
        /*0048*/ 	.dword	_ZN39_INTERNAL_e0b946cd_4_k_cu_0b0bb91f_28144cute7productE
	.align		8
        /*0050*/ 	.dword	_ZN39_INTERNAL_e0b946cd_4_k_cu_0b0bb91f_28144cute1_E


//--------------------- .text._ZN7cutlass13device_kernelINS_4conv6kernel13ConvUniversalINS1_16ConvProblemShapeILNS1_8OperatorE0ELi2EEENS1_10collective14CollectiveConvINS1_46MainloopSm90TmaGmmaWarpSpecializedImplicitGemmILS5_0ELi4ELi2EN4cute5tupleIJNSA_1CILi1EEESD_SD_EEENS1_36KernelImplicitTmaWarpSpecializedSm90ELi1EEENSB_IJNSC_ILi256EEENSC_ILi128EEENSB_IJNSC_ILi64EEEEEEEEENS_10bfloat16_tESM_NSA_8TiledMMAINSA_8MMA_AtomIJNSA_4SM904GMMA28MMA_64x128x16_F32BF16BF16_SSILNSQ_5MajorE0ELSS_0ELNSQ_7ScaleInE1ELST_1EEEEEENSA_6LayoutISE_NSB_IJNSC_ILi0EEESX_SX_EEEEENSB_IJNSA_10UnderscoreES10_S10_EEEEENS7_6detail26Sm90ImplicitGemmTileTraitsINSA_20SM90_TMA_LOAD_IM2COLENSA_14ComposedLayoutINSA_7SwizzleILi3ELi4ELi3EEENSA_18smem_ptr_flag_bitsILi16EEENSW_INSB_IJNSB_IJNSC_ILi8EEENSC_ILi32EEEEEENSB_IJSJ_SD_EEENSB_IJSD_NSC_ILi4EEEEEEEEENSB_IJNSB_IJSJ_NSC_ILi512EEEEEENSB_IJSD_SX_EEENSB_IJSX_NSC_ILi16384EEEEEEEEEEEEEvEENS14_INSA_13SM90_TMA_LOADENS16_IS18_S1A_NSW_INSB_IJNSB_IJS1B_NSC_ILi16EEEEEES1E_S1G_EEENSB_IJS1J_S1K_NSB_IJSX_NSC_ILi8192EEEEEEEEEEEEEvEEEENS_8epilogue10collective6detail29Sm90TmaWarpSpecializedAdapterINS23_15DefaultEpilogueISM_NSB_IJNSB_IJlllEEESD_SX_EEES28_NS22_6thread17LinearCombinationISM_Li1EffLNS29_9ScaleType4KindE0ELNS_15FloatRoundStyleE2ESM_EENS_4gemm15EpilogueDefaultEEEEEvvEEEEvNT_6ParamsE --------------------------
	.section	.text._ZN7cutlass13device_kernelINS_4conv6kernel13ConvUniversalINS1_16ConvProblemShapeILNS1_8OperatorE0ELi2EEENS1_10collective14CollectiveConvINS1_46MainloopSm90TmaGmmaWarpSpecializedImplicitGemmILS5_0ELi4ELi2EN4cute5tupleIJNSA_1CILi1EEESD_SD_EEENS1_36KernelImplicitTmaWarpSpecializedSm90ELi1EEENSB_IJNSC_ILi256EEENSC_ILi128EEENSB_IJNSC_ILi64EEEEEEEEENS_10bfloat16_tESM_NSA_8TiledMMAINSA_8MMA_AtomIJNSA_4SM904GMMA28MMA_64x128x16_F32BF16BF16_SSILNSQ_5MajorE0ELSS_0ELNSQ_7ScaleInE1ELST_1EEEEEENSA_6LayoutISE_NSB_IJNSC_ILi0EEESX_SX_EEEEENSB_IJNSA_10UnderscoreES10_S10_EEEEENS7_6detail26Sm90ImplicitGemmTileTraitsINSA_20SM90_TMA_LOAD_IM2COLENSA_14ComposedLayoutINSA_7SwizzleILi3ELi4ELi3EEENSA_18smem_ptr_flag_bitsILi16EEENSW_INSB_IJNSB_IJNSC_ILi8EEENSC_ILi32EEEEEENSB_IJSJ_SD_EEENSB_IJSD_NSC_ILi4EEEEEEEEENSB_IJNSB_IJSJ_NSC_ILi512EEEEEENSB_IJSD_SX_EEENSB_IJSX_NSC_ILi16384EEEEEEEEEEEEEvEENS14_INSA_13SM90_TMA_LOADENS16_IS18_S1A_NSW_INSB_IJNSB_IJS1B_NSC_ILi16EEEEEES1E_S1G_EEENSB_IJS1J_S1K_NSB_IJSX_NSC_ILi8192EEEEEEEEEEEEEvEEEENS_8epilogue10collective6detail29Sm90TmaWarpSpecializedAdapterINS23_15DefaultEpilogueISM_NSB_IJNSB_IJlllEEESD_SX_EEES28_NS22_6thread17LinearCombinationISM_Li1EffLNS29_9ScaleType4KindE0ELNS_15FloatRoundStyleE2ESM_EENS_4gemm15EpilogueDefaultEEEEEvvEEEEvNT_6ParamsE,"ax",@progbits
	.align	128
.text._ZN7cutlass13device_kernelINS_4conv6kernel13ConvUniversalINS1_16ConvProblemShapeILNS1_8OperatorE0ELi2EEENS1_10collective14CollectiveConvINS1_46MainloopSm90TmaGmmaWarpSpecializedImplicitGemmILS5_0ELi4ELi2EN4cute5tupleIJNSA_1CILi1EEESD_SD_EEENS1_36KernelImplicitTmaWarpSpecializedSm90ELi1EEENSB_IJNSC_ILi256EEENSC_ILi128EEENSB_IJNSC_ILi64EEEEEEEEENS_10bfloat16_tESM_NSA_8TiledMMAINSA_8MMA_AtomIJNSA_4SM904GMMA28MMA_64x128x16_F32BF16BF16_SSILNSQ_5MajorE0ELSS_0ELNSQ_7ScaleInE1ELST_1EEEEEENSA_6LayoutISE_NSB_IJNSC_ILi0EEESX_SX_EEEEENSB_IJNSA_10UnderscoreES10_S10_EEEEENS7_6detail26Sm90ImplicitGemmTileTraitsINSA_20SM90_TMA_LOAD_IM2COLENSA_14ComposedLayoutINSA_7SwizzleILi3ELi4ELi3EEENSA_18smem_ptr_flag_bitsILi16EEENSW_INSB_IJNSB_IJNSC_ILi8EEENSC_ILi32EEEEEENSB_IJSJ_SD_EEENSB_IJSD_NSC_ILi4EEEEEEEEENSB_IJNSB_IJSJ_NSC_ILi512EEEEEENSB_IJSD_SX_EEENSB_IJSX_NSC_ILi16384EEEEEEEEEEEEEvEENS14_INSA_13SM90_TMA_LOADENS16_IS18_S1A_NSW_INSB_IJNSB_IJS1B_NSC_ILi16EEEEEES1E_S1G_EEENSB_IJS1J_S1K_NSB_IJSX_NSC_ILi8192EEEEEEEEEEEEEvEEEENS_8epilogue10collective6detail29Sm90TmaWarpSpecializedAdapterINS23_15DefaultEpilogueISM_NSB_IJNSB_IJlllEEESD_SX_EEES28_NS22_6thread17LinearCombinationISM_Li1EffLNS29_9ScaleType4KindE0ELNS_15FloatRoundStyleE2ESM_EENS_4gemm15EpilogueDefaultEEEEEvvEEEEvNT_6ParamsE:
        .type           _ZN7cutlass13device_kernelINS_4conv6kernel13ConvUniversalINS1_16ConvProblemShapeILNS1_8OperatorE0ELi2EEENS1_10collective14CollectiveConvINS1_46MainloopSm90TmaGmmaWarpSpecializedImplicitGemmILS5_0ELi4ELi2EN4cute5tupleIJNSA_1CILi1EEESD_SD_EEENS1_36KernelImplicitTmaWarpSpecializedSm90ELi1EEENSB_IJNSC_ILi256EEENSC_ILi128EEENSB_IJNSC_ILi64EEEEEEEEENS_10bfloat16_tESM_NSA_8TiledMMAINSA_8MMA_AtomIJNSA_4SM904GMMA28MMA_64x128x16_F32BF16BF16_SSILNSQ_5MajorE0ELSS_0ELNSQ_7ScaleInE1ELST_1EEEEEENSA_6LayoutISE_NSB_IJNSC_ILi0EEESX_SX_EEEEENSB_IJNSA_10UnderscoreES10_S10_EEEEENS7_6detail26Sm90ImplicitGemmTileTraitsINSA_20SM90_TMA_LOAD_IM2COLENSA_14ComposedLayoutINSA_7SwizzleILi3ELi4ELi3EEENSA_18smem_ptr_flag_bitsILi16EEENSW_INSB_IJNSB_IJNSC_ILi8EEENSC_ILi32EEEEEENSB_IJSJ_SD_EEENSB_IJSD_NSC_ILi4EEEEEEEEENSB_IJNSB_IJSJ_NSC_ILi512EEEEEENSB_IJSD_SX_EEENSB_IJSX_NSC_ILi16384EEEEEEEEEEEEEvEENS14_INSA_13SM90_TMA_LOADENS16_IS18_S1A_NSW_INSB_IJNSB_IJS1B_NSC_ILi16EEEEEES1E_S1G_EEENSB_IJS1J_S1K_NSB_IJSX_NSC_ILi8192EEEEEEEEEEEEEvEEEENS_8epilogue10collective6detail29Sm90TmaWarpSpecializedAdapterINS23_15DefaultEpilogueISM_NSB_IJNSB_IJlllEEESD_SX_EEES28_NS22_6thread17LinearCombinationISM_Li1EffLNS29_9ScaleType4KindE0ELNS_15FloatRoundStyleE2ESM_EENS_4gemm15EpilogueDefaultEEEEEvvEEEEvNT_6ParamsE,@function
        .size           _ZN7cutlass13device_kernelINS_4conv6kernel13ConvUniversalINS1_16ConvProblemShapeILNS1_8OperatorE0ELi2EEENS1_10collective14CollectiveConvINS1_46MainloopSm90TmaGmmaWarpSpecializedImplicitGemmILS5_0ELi4ELi2EN4cute5tupleIJNSA_1CILi1EEESD_SD_EEENS1_36KernelImplicitTmaWarpSpecializedSm90ELi1EEENSB_IJNSC_ILi256EEENSC_ILi128EEENSB_IJNSC_ILi64EEEEEEEEENS_10bfloat16_tESM_NSA_8TiledMMAINSA_8MMA_AtomIJNSA_4SM904GMMA28MMA_64x128x16_F32BF16BF16_SSILNSQ_5MajorE0ELSS_0ELNSQ_7ScaleInE1ELST_1EEEEEENSA_6LayoutISE_NSB_IJNSC_ILi0EEESX_SX_EEEEENSB_IJNSA_10UnderscoreES10_S10_EEEEENS7_6detail26Sm90ImplicitGemmTileTraitsINSA_20SM90_TMA_LOAD_IM2COLENSA_14ComposedLayoutINSA_7SwizzleILi3ELi4ELi3EEENSA_18smem_ptr_flag_bitsILi16EEENSW_INSB_IJNSB_IJNSC_ILi8EEENSC_ILi32EEEEEENSB_IJSJ_SD_EEENSB_IJSD_NSC_ILi4EEEEEEEEENSB_IJNSB_IJSJ_NSC_ILi512EEEEEENSB_IJSD_SX_EEENSB_IJSX_NSC_ILi16384EEEEEEEEEEEEEvEENS14_INSA_13SM90_TMA_LOADENS16_IS18_S1A_NSW_INSB_IJNSB_IJS1B_NSC_ILi16EEEEEES1E_S1G_EEENSB_IJS1J_S1K_NSB_IJSX_NSC_ILi8192EEEEEEEEEEEEEvEEEENS_8epilogue10collective6detail29Sm90TmaWarpSpecializedAdapterINS23_15DefaultEpilogueISM_NSB_IJNSB_IJlllEEESD_SX_EEES28_NS22_6thread17LinearCombinationISM_Li1EffLNS29_9ScaleType4KindE0ELNS_15FloatRoundStyleE2ESM_EENS_4gemm15EpilogueDefaultEEEEEvvEEEEvNT_6ParamsE,(.L_x_535 - _ZN7cutlass13device_kernelINS_4conv6kernel13ConvUniversalINS1_16ConvProblemShapeILNS1_8OperatorE0ELi2EEENS1_10collective14CollectiveConvINS1_46MainloopSm90TmaGmmaWarpSpecializedImplicitGemmILS5_0ELi4ELi2EN4cute5tupleIJNSA_1CILi1EEESD_SD_EEENS1_36KernelImplicitTmaWarpSpecializedSm90ELi1EEENSB_IJNSC_ILi256EEENSC_ILi128EEENSB_IJNSC_ILi64EEEEEEEEENS_10bfloat16_tESM_NSA_8TiledMMAINSA_8MMA_AtomIJNSA_4SM904GMMA28MMA_64x128x16_F32BF16BF16_SSILNSQ_5MajorE0ELSS_0ELNSQ_7ScaleInE1ELST_1EEEEEENSA_6LayoutISE_NSB_IJNSC_ILi0EEESX_SX_EEEEENSB_IJNSA_10UnderscoreES10_S10_EEEEENS7_6detail26Sm90ImplicitGemmTileTraitsINSA_20SM90_TMA_LOAD_IM2COLENSA_14ComposedLayoutINSA_7SwizzleILi3ELi4ELi3EEENSA_18smem_ptr_flag_bitsILi16EEENSW_INSB_IJNSB_IJNSC_ILi8EEENSC_ILi32EEEEEENSB_IJSJ_SD_EEENSB_IJSD_NSC_ILi4EEEEEEEEENSB_IJNSB_IJSJ_NSC_ILi512EEEEEENSB_IJSD_SX_EEENSB_IJSX_NSC_ILi16384EEEEEEEEEEEEEvEENS14_INSA_13SM90_TMA_LOADENS16_IS18_S1A_NSW_INSB_IJNSB_IJS1B_NSC_ILi16EEEEEES1E_S1G_EEENSB_IJS1J_S1K_NSB_IJSX_NSC_ILi8192EEEEEEEEEEEEEvEEEENS_8epilogue10collective6detail29Sm90TmaWarpSpecializedAdapterINS23_15DefaultEpilogueISM_NSB_IJNSB_IJlllEEESD_SX_EEES28_NS22_6thread17LinearCombinationISM_Li1EffLNS29_9ScaleType4KindE0ELNS_15FloatRoundStyleE2ESM_EENS_4gemm15EpilogueDefaultEEEEEvvEEEEvNT_6ParamsE)
        .other          _ZN7cutlass13device_kernelINS_4conv6kernel13ConvUniversalINS1_16ConvProblemShapeILNS1_8OperatorE0ELi2EEENS1_10collective14CollectiveConvINS1_46MainloopSm90TmaGmmaWarpSpecializedImplicitGemmILS5_0ELi4ELi2EN4cute5tupleIJNSA_1CILi1EEESD_SD_EEENS1_36KernelImplicitTmaWarpSpecializedSm90ELi1EEENSB_IJNSC_ILi256EEENSC_ILi128EEENSB_IJNSC_ILi64EEEEEEEEENS_10bfloat16_tESM_NSA_8TiledMMAINSA_8MMA_AtomIJNSA_4SM904GMMA28MMA_64x128x16_F32BF16BF16_SSILNSQ_5MajorE0ELSS_0ELNSQ_7ScaleInE1ELST_1EEEEEENSA_6LayoutISE_NSB_IJNSC_ILi0EEESX_SX_EEEEENSB_IJNSA_10UnderscoreES10_S10_EEEEENS7_6detail26Sm90ImplicitGemmTileTraitsINSA_20SM90_TMA_LOAD_IM2COLENSA_14ComposedLayoutINSA_7SwizzleILi3ELi4ELi3EEENSA_18smem_ptr_flag_bitsILi16EEENSW_INSB_IJNSB_IJNSC_ILi8EEENSC_ILi32EEEEEENSB_IJSJ_SD_EEENSB_IJSD_NSC_ILi4EEEEEEEEENSB_IJNSB_IJSJ_NSC_ILi512EEEEEENSB_IJSD_SX_EEENSB_IJSX_NSC_ILi16384EEEEEEEEEEEEEvEENS14_INSA_13SM90_TMA_LOADENS16_IS18_S1A_NSW_INSB_IJNSB_IJS1B_NSC_ILi16EEEEEES1E_S1G_EEENSB_IJS1J_S1K_NSB_IJSX_NSC_ILi8192EEEEEEEEEEEEEvEEEENS_8epilogue10collective6detail29Sm90TmaWarpSpecializedAdapterINS23_15DefaultEpilogueISM_NSB_IJNSB_IJlllEEESD_SX_EEES28_NS22_6thread17LinearCombinationISM_Li1EffLNS29_9ScaleType4KindE0ELNS_15FloatRoundStyleE2ESM_EENS_4gemm15EpilogueDefaultEEEEEvvEEEEvNT_6ParamsE,@"STO_CUDA_ENTRY STV_DEFAULT"
_ZN7cutlass13device_kernelINS_4conv6kernel13ConvUniversalINS1_16ConvProblemShapeILNS1_8OperatorE0ELi2EEENS1_10collective14CollectiveConvINS1_46MainloopSm90TmaGmmaWarpSpecializedImplicitGemmILS5_0ELi4ELi2EN4cute5tupleIJNSA_1CILi1EEESD_SD_EEENS1_36KernelImplicitTmaWarpSpecializedSm90ELi1EEENSB_IJNSC_ILi256EEENSC_ILi128EEENSB_IJNSC_ILi64EEEEEEEEENS_10bfloat16_tESM_NSA_8TiledMMAINSA_8MMA_AtomIJNSA_4SM904GMMA28MMA_64x128x16_F32BF16BF16_SSILNSQ_5MajorE0ELSS_0ELNSQ_7ScaleInE1ELST_1EEEEEENSA_6LayoutISE_NSB_IJNSC_ILi0EEESX_SX_EEEEENSB_IJNSA_10UnderscoreES10_S10_EEEEENS7_6detail26Sm90ImplicitGemmTileTraitsINSA_20SM90_TMA_LOAD_IM2COLENSA_14ComposedLayoutINSA_7SwizzleILi3ELi4ELi3EEENSA_18smem_ptr_flag_bitsILi16EEENSW_INSB_IJNSB_IJNSC_ILi8EEENSC_ILi32EEEEEENSB_IJSJ_SD_EEENSB_IJSD_NSC_ILi4EEEEEEEEENSB_IJNSB_IJSJ_NSC_ILi512EEEEEENSB_IJSD_SX_EEENSB_IJSX_NSC_ILi16384EEEEEEEEEEEEEvEENS14_INSA_13SM90_TMA_LOADENS16_IS18_S1A_NSW_INSB_IJNSB_IJS1B_NSC_ILi16EEEEEES1E_S1G_EEENSB_IJS1J_S1K_NSB_IJSX_NSC_ILi8192EEEEEEEEEEEEEvEEEENS_8epilogue10collective6detail29Sm90TmaWarpSpecializedAdapterINS23_15DefaultEpilogueISM_NSB_IJNSB_IJlllEEESD_SX_EEES28_NS22_6thread17LinearCombinationISM_Li1EffLNS29_9ScaleType4KindE0ELNS_15FloatRoundStyleE2ESM_EENS_4gemm15EpilogueDefaultEEEEEvvEEEEvNT_6ParamsE:
[----:B------:R-:W0:Y:S01]  /*0000*/  LDC R1, c[0x0][0x28] ;  /* 0x00000a00ff017b82 */ /* 0x000e220000000800 */
[----:B------:R-:W1:Y:S01]  /*0010*/  S2R R4, SR_TID.X ;  /* 0x0000000000047919 */ /* 0x000e620000002100 */
[----:B------:R-:W-:Y:S01]  /*0020*/  ELECT P0, URZ, PT ;  /* 0x00000000003f782f */ /* 0x000fe20003800000 */
[----:B------:R-:W-:Y:S01]  /*0030*/  BSSY B0, `(.L_x_0) ;  /* 0x0000015000007945 */ /* 0x000fe20003800000 */
[----:B0-----:R-:W-:Y:S01]  /*0040*/  VIADD R1, R1, 0xfffffc18 ;  /* 0xfffffc1801017836 */ /* 0x001fe20000000000 */
[----:B-1----:R-:W-:-:S05]  /*0050*/  SHF.R.U32.HI R0, RZ, 0x5, R4 ;  /* 0x00000005ff007819 */ /* 0x002fca0000011604 */
[----:B------:R-:W0:Y:S02]  /*0060*/  SHFL.IDX PT, R2, R0, RZ, 0x1f ;  /* 0x00001fff00027589 */ /* 0x000e2400000e0000 */
[----:B0-----:R-:W-:Y:S02]  /*0070*/  R2UR UR4, R2 ;  /* 0x00000000020472ca */ /* 0x001fe400000e0000 */
[----:B------:R-:W-:-:S06]  /*0080*/  SHF.R.U32.HI R2, RZ, 0x7, R4 ;  /* 0x00000007ff027819 */ /* 0x000fcc0000011604 */
[----:B------:R-:W0:Y:S05]  /*0090*/  SHFL.IDX PT, R2, R2, RZ, 0x1f ;  /* 0x00001fff02027589 */ /* 0x000e2a00000e0000 */
[----:B------:R-:W-:Y:S02]  /*00a0*/  USHF.R.S32.HI UR5, URZ, 0x1f, UR4 ;  /* 0x0000001f3f057899 */ /* 0x000fe40008011404 */
[----:B------:R-:W-:Y:S02]  /*00b0*/  ISETP.NE.OR P0, PT, RZ, UR4, !P0 ;  /* 0x00000004ff007c0c */ /* 0x000fe4000c705670 */
[----:B------:R-:W-:-:S04]  /*00c0*/  ULEA.HI UR5, UR5, UR4, URZ, 0x2 ;  /* 0x0000000405057291 */ /* 0x000fc8000f8f103f */
[----:B------:R-:W-:-:S04]  /*00d0*/  ULOP3.LUT UR5, UR5, 0xfffffffc, URZ, 0xc0, !UPT ;  /* 0xfffffffc05057892 */ /* 0x000fc8000f8ec03f */
[----:B------:R-:W-:-:S03]  /*00e0*/  UIADD3 UR7, UR4, -UR5, URZ ;  /* 0x8000000504077290 */ /* 0x000fc6000fffe03f */
[----:B------:R-:W-:Y:S09]  /*00f0*/  @P0 BRA `(.L_x_1) ;  /* 0x0000000000200947 */ /* 0x000ff20003800000 */
[----:B------:R-:W-:Y:S02]  /*0100*/  ULDC.64 UR4, c[0x0][0x198] ;  /* 0x0000660000047ab9 */ /* 0x000fe40000000a00 */
[----:B------:R-:W-:Y:S02]  /*0110*/  UIADD3 UR8, UP0, UR4, 0xf0, URZ ;  /* 0x000000f004087890 */ /* 0x000fe4000ff1e03f */
[----:B------:R-:W-:Y:S02]  /*0120*/  UIADD3 UR4, UP1, UR4, 0x1f0, URZ ;  /* 0x000001f004047890 */ /* 0x000fe4000ff3e03f */
[----:B------:R-:W-:Y:S02]  /*0130*/  UIADD3.X UR9, URZ, UR5, URZ, UP0, !UPT ;  /* 0x000000053f097290 */ /* 0x000fe400087fe43f */
[----:B------:R-:W-:-:S07]  /*0140*/  UIADD3.X UR5, URZ, UR5, URZ, UP1, !UPT ;  /* 0x000000053f057290 */ /* 0x000fce0008ffe43f */
[----:B------:R1:W-:Y:S02]  /*0150*/  UTMACCTL.PF [UR8] ;  /* 0x00000000080079b9 */ /* 0x0003e40008040000 */
[----:B------:R1:W-:Y:S02]  /*0160*/  UTMACCTL.PF [UR4] ;  /* 0x00000000040079b9 */ /* 0x0003e40008040000 */
[----:B-1----:R-:W-:Y:S01]  /*0170*/  NOP ;  /* 0x0000000000007918 */ /* 0x002fe20000000000 */
.L_x_1:
[----:B------:R-:W-:Y:S05]  /*0180*/  BSYNC B0 ;  /* 0x0000000000007941 */ /* 0x000fea0003800000 */
.L_x_0:
[----:B------:R-:W1:Y:S01]  /*0190*/  SHFL.IDX PT, R0, R0, RZ, 0x1f ;  /* 0x00001fff00007589 */ /* 0x000e6200000e0000 */
[----:B0-----:R-:W-:-:S13]  /*01a0*/  R2UR UR12, R2 ;  /* 0x00000000020c72ca */ /* 0x001fda00000e0000 */
[----:B------:R-:W-:Y:S02]  /*01b0*/  ULOP3.LUT UP0, URZ, UR12, UR7, URZ, 0xfc, !UPT ;  /* 0x000000070c3f7292 */ /* 0x000fe4000f80fc3f */
[----:B------:R-:W-:Y:S02]  /*01c0*/  UISETP.NE.AND UP1, UPT, UR12, 0x1, UPT ;  /* 0x000000010c00788c */ /* 0x000fe4000bf25270 */
[----:B------:R-:W-:-:S04]  /*01d0*/  USEL UR6, URZ, 0x1, UP0 ;  /* 0x000000013f067887 */ /* 0x000fc80008000000 */
[----:B------:R-:W-:Y:S01]  /*01e0*/  USEL UR6, UR6, 0x2, UP1 ;  /* 0x0000000206067887 */ /* 0x000fe20008800000 */
[----:B-1----:R-:W-:-:S13]  /*01f0*/  ISETP.NE.AND P0, PT, R0, RZ, PT ;  /* 0x000000ff0000720c */ /* 0x002fda0003f05270 */
[----:B------:R-:W-:Y:S05]  /*0200*/  @P0 BRA `(.L_x_2) ;  /* 0x0000000000580947 */ /* 0x000fea0003800000 */
[----:B------:R-:W0:Y:S01]  /*0210*/  S2UR UR10, SR_CgaCtaId ;  /* 0x00000000000a79c3 */ /* 0x000e220000008800 */
[----:B------:R-:W-:Y:S01]  /*0220*/  UMOV UR4, 0x400 ;  /* 0x0000040000047882 */ /* 0x000fe20000000000 */
[----:B------:R-:W-:Y:S01]  /*0230*/  UMOV UR5, 0x1 ;  /* 0x0000000100057882 */ /* 0x000fe20000000000 */
[----:B------:R-:W-:Y:S01]  /*0240*/  UMOV UR8, 0x80 ;  /* 0x0000008000087882 */ /* 0x000fe20000000000 */
[----:B------:R-:W-:Y:S01]  /*0250*/  ELECT P0, URZ, PT ;  /* 0x00000000003f782f */ /* 0x000fe20003800000 */
[----:B------:R-:W-:-:S04]  /*0260*/  UIADD3 UR8, -UR8, 0x100000, URZ ;  /* 0x0010000008087890 */ /* 0x000fc8000fffe13f */
[----:B------:R-:W-:Y:S02]  /*0270*/  USHF.L.U32 UR9, UR8, 0xb, URZ ;  /* 0x0000000b08097899 */ /* 0x000fe4000800063f */
[----:B------:R-:W-:Y:S02]  /*0280*/  USHF.L.U32 UR8, UR8, 0x1, URZ ;  /* 0x0000000108087899 */ /* 0x000fe4000800063f */
[----:B0-----:R-:W-:Y:S02]  /*0290*/  ULEA UR10, UR10, UR4, 0x18 ;  /* 0x000000040a0a7291 */ /* 0x001fe4000f8ec03f */
[----:B------:R-:W-:-:S04]  /*02a0*/  UIADD3 UR4, -UR5, 0x100000, URZ ;  /* 0x0010000005047890 */ /* 0x000fc8000fffe13f */
[----:B------:R-:W-:Y:S02]  /*02b0*/  USHF.L.U32 UR5, UR4, 0xb, URZ ;  /* 0x0000000b04057899 */ /* 0x000fe4000800063f */
[----:B------:R-:W-:Y:S01]  /*02c0*/  USHF.L.U32 UR4, UR4, 0x1, URZ ;  /* 0x0000000104047899 */ /* 0x000fe2000800063f */
[----:B------:R-:W0:Y:S11]  /*02d0*/  FENCE.VIEW.ASYNC.S ;  /* 0x00000000000073c6 */ /* 0x000e360000000000 */
[----:B0-----:R0:W1:Y:S01]  /*02e0*/  SYNCS.EXCH.64 URZ, [UR10+0x30000], UR4 ;  /* 0x030000040a3f75b2 */ /* 0x0010620008000100 */
[----:B------:R0:W2:Y:S01]  /*02f0*/  SYNCS.EXCH.64 URZ, [UR10+0x30020], UR8 ;  /* 0x030020080a3f75b2 */ /* 0x0000a20008000100 */
[----:B------:R0:W3:Y:S01]  /*0300*/  SYNCS.EXCH.64 URZ, [UR10+0x30008], UR4 ;  /* 0x030008040a3f75b2 */ /* 0x0000e20008000100 */
[----:B------:R0:W4:Y:S01]  /*0310*/  SYNCS.EXCH.64 URZ, [UR10+0x30028], UR8 ;  /* 0x030028080a3f75b2 */ /* 0x0001220008000100 */
[----:B------:R0:W0:Y:S01]  /*0320*/  SYNCS.EXCH.64 URZ, [UR10+0x30010], UR4 ;  /* 0x030010040a3f75b2 */ /* 0x0000220008000100 */
[----:B------:R0:W0:Y:S01]  /*0330*/  SYNCS.EXCH.64 URZ, [UR10+0x30030], UR8 ;  /* 0x030030080a3f75b2 */ /* 0x0000220008000100 */
[----:B------:R0:W0:Y:S01]  /*0340*/  SYNCS.EXCH.64 URZ, [UR10+0x30018], UR4 ;  /* 0x030018040a3f75b2 */ /* 0x0000220008000100 */
[----:B------:R0:W0:Y:S01]  /*0350*/  SYNCS.EXCH.64 URZ, [UR10+0x30038], UR8 ;  /* 0x030038080a3f75b2 */ /* 0x0000220008000100 */
[----:B------:R-:W-:Y:S01]  /*0360*/  NOP ;  /* 0x0000000000007918 */ /* 0x000fe20000000000 */
.L_x_2:
[----:B0-----:R-:W-:Y:S01]  /*0370*/  ULDC.64 UR4, c[0x0][0x598] ;  /* 0x0001660000047ab9 */ /* 0x001fe20000000a00 */
[----:B------:R-:W-:Y:S01]  /*0380*/  NOP ;  /* 0x0000000000007918 */ /* 0x000fe20000000000 */
[----:B------:R-:W-:Y:S01]  /*0390*/  ISETP.NE.U32.AND P0, PT, RZ, UR4, PT ;  /* 0x00000004ff007c0c */ /* 0x000fe2000bf05070 */
[----:B------:R-:W-:Y:S01]  /*03a0*/  NOP ;  /* 0x0000000000007918 */ /* 0x000fe20000000000 */
[----:B------:R-:W-:Y:S01]  /*03b0*/  ULDC.64 UR20, c[0x0][0x208] ;  /* 0x0000820000147ab9 */ /* 0x000fe20000000a00 */
[----:B-1234-:R-:W-:Y:S01]  /*03c0*/  BAR.SYNC.DEFER_BLOCKING 0x0 ;  /* 0x0000000000007b1d */ /* 0x01efe20000010000 */
[----:B------:R-:W-:-:S13]  /*03d0*/  ISETP.NE.AND.EX P0, PT, RZ, UR5, PT, P0 ;  /* 0x00000005ff007c0c */ /* 0x000fda000bf05300 */
[----:B------:R-:W-:Y:S05]  /*03e0*/  @!P0 BRA `(.L_x_3) ;  /* 0x0000000000208947 */ /* 0x000fea0003800000 */
[----:B------:R-:W0:Y:S02]  /*03f0*/  LDC.64 R2, c[0x0][0x598] ;  /* 0x00016600ff027b82 */ /* 0x000e240000000a00 */
[----:B0-----:R-:W2:Y:S02]  /*0400*/  LDG.E.64 R2, desc[UR20][R2.64] ;  /* 0x0000001402027981 */ /* 0x001ea4000c1e1b00 */
[----:B--2---:R-:W-:-:S04]  /*0410*/  ISETP.NE.U32.AND P0, PT, R2, RZ, PT ;  /* 0x000000ff0200720c */ /* 0x004fc80003f05070 */
[----:B------:R-:W-:-:S13]  /*0420*/  ISETP.NE.AND.EX P0, PT, R3, RZ, PT, P0 ;  /* 0x000000ff0300720c */ /* 0x000fda0003f05300 */
[----:B------:R-:W-:Y:S05]  /*0430*/  @!P0 BRA `(.L_x_3) ;  /* 0x00000000000c8947 */ /* 0x000fea0003800000 */
[----:B------:R-:W2:Y:S02]  /*0440*/  LD.E R2, desc[UR20][R2.64] ;  /* 0x0000001402027980 */ /* 0x000ea4000c101900 */
[----:B--2---:R-:W-:Y:S01]  /*0450*/  R2UR UR11, R2 ;  /* 0x00000000020b72ca */ /* 0x004fe200000e0000 */
[----:B------:R-:W-:-:S14]  /*0460*/  BRA `(.L_x_4) ;  /* 0x0000000000247947 */ /* 0x000fdc0003800000 */
.L_x_3:
[----:B------:R-:W-:Y:S02]  /*0470*/  ULDC.64 UR4, c[0x0][0x588] ;  /* 0x0001620000047ab9 */ /* 0x000fe40000000a00 */
[----:B------:R-:W-:-:S04]  /*0480*/  ISETP.NE.U32.AND P0, PT, RZ, UR4, PT ;  /* 0x00000004ff007c0c */ /* 0x000fc8000bf05070 */
[----:B------:R-:W-:-:S13]  /*0490*/  ISETP.NE.AND.EX P0, PT, RZ, UR5, PT, P0 ;  /* 0x00000005ff007c0c */ /* 0x000fda000bf05300 */
[----:B------:R-:W-:Y:S05]  /*04a0*/  @!P0 BRA `(.L_x_5) ;  /* 0x0000000000108947 */ /* 0x000fea0003800000 */
[----:B------:R-:W0:Y:S02]  /*04b0*/  LDC.64 R2, c[0x0][0x588] ;  /* 0x00016200ff027b82 */ /* 0x000e240000000a00 */
[----:B0-----:R-:W2:Y:S02]  /*04c0*/  LDG.E R2, desc[UR20][R2.64] ;  /* 0x0000001402027981 */ /* 0x001ea4000c1e1900 */
[----:B--2---:R-:W-:Y:S01]  /*04d0*/  R2UR UR11, R2 ;  /* 0x00000000020b72ca */ /* 0x004fe200000e0000 */
[----:B------:R-:W-:-:S14]  /*04e0*/  BRA `(.L_x_4) ;  /* 0x0000000000047947 */ /* 0x000fdc0003800000 */
.L_x_5:
[----:B------:R-:W-:-:S05]  /*04f0*/  ULDC UR11, c[0x0][0x580] ;  /* 0x00016000000b7ab9 */ /* 0x000fca0000000800 */
.L_x_4:
[----:B------:R-:W-:Y:S02]  /*0500*/  ULDC.64 UR4, c[0x0][0x5a0] ;  /* 0x0001680000047ab9 */ /* 0x000fe40000000a00 */
[----:B------:R-:W-:-:S04]  /*0510*/  ISETP.NE.U32.AND P0, PT, RZ, UR4, PT ;  /* 0x00000004ff007c0c */ /* 0x000fc8000bf05070 */
        /* <DEDUP_REMOVED lines=10> */
.L_x_6:
        /* <DEDUP_REMOVED lines=8> */
.L_x_8:
[----:B------:R-:W-:-:S05]  /*0640*/  ULDC UR22, c[0x0][0x584] ;  /* 0x0001610000167ab9 */ /* 0x000fca0000000800 */
.L_x_7:
[----:B------:R-:W-:Y:S01]  /*0650*/  ULDC UR4, c[0x0][0x3c4] ;  /* 0x0000f10000047ab9 */ /* 0x000fe20000000800 */
[----:B------:R-:W-:Y:S01]  /*0660*/  ISETP.NE.AND P0, PT, RZ, UR12, PT ;  /* 0x0000000cff007c0c */ /* 0x000fe2000bf05270 */
[----:B------:R-:W-:Y:S01]  /*0670*/  UIADD3 UR4, UR4, 0x3f, URZ ;  /* 0x0000003f04047890 */ /* 0x000fe2000fffe03f */
[----:B------:R-:W-:-:S03]  /*0680*/  ULDC.64 UR26, c[0x0][0x3c8] ;  /* 0x0000f200001a7ab9 */ /* 0x000fc60000000a00 */
[----:B------:R-:W-:-:S04]  /*0690*/  USHF.R.S32.HI UR5, URZ, 0x1f, UR4 ;  /* 0x0000001f3f057899 */ /* 0x000fc80008011404 */
[----:B------:R-:W-:-:S04]  /*06a0*/  ULEA.HI UR4, UR5, UR4, URZ, 0x6 ;  /* 0x0000000405047291 */ /* 0x000fc8000f8f303f */
[----:B------:R-:W-:-:S04]  /*06b0*/  USHF.R.S32.HI UR4, URZ, 0x6, UR4 ;  /* 0x000000063f047899 */ /* 0x000fc80008011404 */
[----:B------:R-:W-:-:S04]  /*06c0*/  UIMAD UR5, UR4, UR26, URZ ;  /* 0x0000001a040572a4 */ /* 0x000fc8000f8e023f */
[----:B------:R-:W-:Y:S01]  /*06d0*/  UIMAD UR5, UR5, UR27, URZ ;  /* 0x0000001b050572a4 */ /* 0x000fe2000f8e023f */
[----:B------:R-:W-:Y:S11]  /*06e0*/  @!P0 BRA `(.L_x_9) ;  /* 0x0000015800508947 */ /* 0x000ff60003800000 */
[----:B------:R-:W-:-:S06]  /*06f0*/  UISETP.NE.AND UP0, UPT, UR12, 0x1, UPT ;  /* 0x000000010c00788c */ /* 0x000fcc000bf05270 */
[----:B------:R-:W-:-:S13]  /*0700*/  PLOP3.LUT P0, PT, PT, PT, UP0, 0x80, 0x0 ;  /* 0x000000000000781c */ /* 0x000fda0003f0f008 */
[----:B------:R-:W-:Y:S05]  /*0710*/  @P0 EXIT ;  /* 0x000000000000094d */ /* 0x000fea0003800000 */
[----:B------:R0:W-:Y:S01]  /*0720*/  STL [R1], RZ ;  /* 0x000000ff01007387 */ /* 0x0001e20000100800 */
[----:B------:R-:W-:Y:S01]  /*0730*/  UISETP.GE.AND UP0, UPT, UR5, 0x1, UPT ;  /* 0x000000010500788c */ /* 0x000fe2000bf06270 */
[----:B------:R-:W-:Y:S01]  /*0740*/  CS2R R86, SRZ ;  /* 0x0000000000567805 */ /* 0x000fe2000001ff00 */
[----:B------:R-:W-:Y:S01]  /*0750*/  UMOV UR4, URZ ;  /* 0x0000003f00047c82 */ /* 0x000fe20008000000 */
[----:B------:R0:W-:Y:S01]  /*0760*/  STL [R1+0x4], RZ ;  /* 0x000004ff01007387 */ /* 0x0001e20000100800 */
[----:B------:R-:W-:Y:S02]  /*0770*/  CS2R R152, SRZ ;  /* 0x0000000000987805 */ /* 0x000fe4000001ff00 */
[----:B------:R-:W-:Y:S02]  /*0780*/  CS2R R154, SRZ ;  /* 0x00000000009a7805 */ /* 0x000fe4000001ff00 */
[----:B------:R-:W-:Y:S01]  /*0790*/  PLOP3.LUT P0, PT, PT, PT, UP0, 0x80, 0x0 ;  /* 0x000000000000781c */ /* 0x000fe20003f0f008 */
[----:B------:R0:W-:Y:S01]  /*07a0*/  STL [R1+0x8], RZ ;  /* 0x000008ff01007387 */ /* 0x0001e20000100800 */
[----:B------:R-:W-:-:S02]  /*07b0*/  CS2R R156, SRZ ;  /* 0x00000000009c7805 */ /* 0x000fc4000001ff00 */
[----:B------:R-:W-:Y:S02]  /*07c0*/  CS2R R158, SRZ ;  /* 0x00000000009e7805 */ /* 0x000fe4000001ff00 */
[----:B------:R-:W-:Y:S01]  /*07d0*/  CS2R R160, SRZ ;  /* 0x0000000000a07805 */ /* 0x000fe2000001ff00 */
[----:B------:R0:W-:Y:S01]  /*07e0*/  STL [R1+0xc], RZ ;  /* 0x00000cff01007387 */ /* 0x0001e20000100800 */
[----:B------:R-:W-:Y:S02]  /*07f0*/  CS2R R162, SRZ ;  /* 0x0000000000a27805 */ /* 0x000fe4000001ff00 */
[----:B------:R-:W-:Y:S02]  /*0800*/  CS2R R164, SRZ ;  /* 0x0000000000a47805 */ /* 0x000fe4000001ff00 */
[----:B------:R-:W-:Y:S01]  /*0810*/  CS2R R166, SRZ ;  /* 0x0000000000a67805 */ /* 0x000fe2000001ff00 */
        /* <DEDUP_REMOVED lines=116> */
[----:B------:R0:W-:Y:S04]  /*0f60*/  STL [R1+0x84], RZ ;  /* 0x000084ff01007387 */ /* 0x0001e80000100800 */
        /* <DEDUP_REMOVED lines=29> */
[----:B------:R0:W-:Y:S01]  /*1140*/  STL [R1+0xfc], RZ ;  /* 0x0000fcff01007387 */ /* 0x0001e20000100800 */
[----:B------:R-:W-:Y:S05]  /*1150*/  @!P0 BRA `(.L_x_10) ;  /* 0x0000002000dc8947 */ /* 0x000fea0003800000 */
[----:B------:R-:W-:-:S04]  /*1160*/  ULOP3.LUT UR4, UR6, 0x1, URZ, 0xfc, !UPT ;  /* 0x0000000106047892 */ /* 0x000fc8000f8efc3f */
[----:B------:R-:W-:-:S06]  /*1170*/  UISETP.NE.AND UP0, UPT, UR4, 0x3, UPT ;  /* 0x000000030400788c */ /* 0x000fcc000bf05270 */
[----:B------:R-:W-:-:S13]  /*1180*/  PLOP3.LUT P1, PT, PT, PT, UP0, 0x80, 0x0 ;  /* 0x000000000000781c */ /* 0x000fda0003f2f008 */
[----:B------:R-:W-:Y:S05]  /*1190*/  @!P1 BRA `(.L_x_11) ;  /* 0x0000000000049947 */ /* 0x000fea0003800000 */
[----:B------:R-:W-:Y:S01]  /*11a0*/  BPT.TRAP 0x1 ;  /* 0x000000040000795c */ /* 0x000fe20000300000 */
.L_x_11:
[----:B------:R-:W1:Y:S01]  /*11b0*/  S2UR UR7, SR_CgaCtaId ;  /* 0x00000000000779c3 */ /* 0x000e620000008800 */
[----:B------:R-:W-:Y:S01]  /*11c0*/  SHF.L.U32 R0, RZ, 0x1f, RZ ;  /* 0x0000001fff007819 */ /* 0x000fe200000006ff */
[----:B------:R-:W-:Y:S02]  /*11d0*/  UMOV UR4, 0x400 ;  /* 0x0000040000047882 */ /* 0x000fe40000000000 */
[----:B-1----:R-:W-:-:S12]  /*11e0*/  ULEA UR4, UR7, UR4, 0x18 ;  /* 0x0000000407047291 */ /* 0x002fd8000f8ec03f */
.L_x_12:
[----:B-1----:R-:W-:-:S04]  /*11f0*/  IMAD.U32 R3, RZ, RZ, UR4 ;  /* 0x00000004ff037e24 */ /* 0x002fc8000f8e00ff */
[----:B------:R1:W2:Y:S03]  /*1200*/  SYNCS.PHASECHK.TRANS64.TRYWAIT P1, [R3+URZ+0x30000], R0 ;  /* 0x03000000030075a7 */ /* 0x0002a6000802017f */
[----:B--2---:R-:W-:Y:S05]  /*1210*/  @!P1 NANOSLEEP.SYNCS 0x989680 ;  /* 0x009896800000995d */ /* 0x004fea0003900000 */
[----:B------:R-:W2:Y:S02]  /*1220*/  @!P1 SYNCS.PHASECHK.TRANS64 P1, [R3+URZ+0x30000], R0 ;  /* 0x03000000030095a7 */ /* 0x000ea4000802007f */
[----:B--2---:R-:W-:Y:S05]  /*1230*/  @!P1 BRA `(.L_x_12) ;  /* 0xfffffffc00ec9947 */ /* 0x004fea000383ffff */
[----:B------:R-:W-:Y:S01]  /*1240*/  UIADD3 UR7, UR4, 0x20000, URZ ;  /* 0x0002000004077890 */ /* 0x000fe2000fffe03f */
[----:B------:R-:W-:Y:S01]  /*1250*/  WARPGROUP.ARRIVE ;  /* 0x00000000000079c5 */ /* 0x000fe20000000000 */
[----:B------:R-:W-:Y:S02]  /*1260*/  USHF.R.U32.HI UR4, URZ, 0x4, UR4 ;  /* 0x000000043f047899 */ /* 0x000fe40008011604 */
[----:B------:R-:W-:Y:S02]  /*1270*/  USHF.R.U32.HI UR7, URZ, 0x4, UR7 ;  /* 0x000000043f077899 */ /* 0x000fe40008011607 */
[----:B------:R-:W-:Y:S02]  /*1280*/  ULOP3.LUT UR4, UR4, 0x3fff, URZ, 0xc0, !UPT ;  /* 0x00003fff04047892 */ /* 0x000fe4000f8ec03f */
[----:B------:R-:W-:Y:S02]  /*1290*/  ULOP3.LUT UR7, UR7, 0x3fff, URZ, 0xc0, !UPT ;  /* 0x00003fff07077892 */ /* 0x000fe4000f8ec03f */
[----:B------:R-:W-:-:S02]  /*12a0*/  ULOP3.LUT UR4, UR4, 0x10000, URZ, 0xfc, !UPT ;  /* 0x0001000004047892 */ /* 0x000fc4000f8efc3f */
[----:B------:R-:W-:Y:S01]  /*12b0*/  ULOP3.LUT UR8, UR7, 0x10000, URZ, 0xfc, !UPT ;  /* 0x0001000007087892 */ /* 0x000fe2000f8efc3f */
[----:B------:R-:W-:Y:S01]  /*12c0*/  UMOV UR13, 0x40000040 ;  /* 0x40000040000d7882 */ /* 0x000fe20000000000 */
[----:B------:R-:W-:-:S03]  /*12d0*/  UMOV UR15, 0x40000040 ;  /* 0x40000040000f7882 */ /* 0x000fc60000000000 */
[----:B------:R-:W-:Y:S02]  /*12e0*/  UMOV UR12, UR4 ;  /* 0x00000004000c7c82 */ /* 0x000fe40008000000 */
[----:B------:R-:W-:Y:S02]  /*12f0*/  UMOV UR14, UR8 ;  /* 0x00000008000e7c82 */ /* 0x000fe40008000000 */
[----:B------:R-:W-:Y:S01]  /*1300*/  HGMMA.64x128x16.F32.BF16 R68, gdesc[UR12], RZ, !UPT, gsb0 ;  /* 0x01e000000c4479f0 */ /* 0x000fe2000c0018ff */
[----:B------:R-:W-:Y:S01]  /*1310*/  UIADD3 UR12, UR4, 0x200, URZ ;  /* 0x00000200040c7890 */ /* 0x000fe2000fffe03f */
[----:B------:R-:W-:Y:S01]  /*1320*/  UMOV UR13, 0x40000040 ;  /* 0x40000040000d7882 */ /* 0x000fe20000000000 */
[----:B------:R-:W-:Y:S02]  /*1330*/  WARPGROUP.DEPBAR.LE gsb0, 0x0 ;  /* 0x00008000000079c5 */ /* 0x000fe40000010000 */
[----:B------:R-:W-:Y:S01]  /*1340*/  WARPGROUP.ARRIVE ;  /* 0x00000000000079c5 */ /* 0x000fe20000000000 */
[----:B------:R-:W-:Y:S01]  /*1350*/  IMAD.MOV.U32 R44, RZ, RZ, R88 ;  /* 0x000000ffff2c7224 */ /* 0x000fe200078e0058 */
[----:B------:R-:W-:Y:S01]  /*1360*/  MOV R43, R89 ;  /* 0x00000059002b7202 */ /* 0x000fe20000000f00 */
[----:B------:R-:W-:Y:S01]  /*1370*/  IMAD.MOV.U32 R42, RZ, RZ, R90 ;  /* 0x000000ffff2a7224 */ /* 0x000fe200078e005a */
[----:B------:R-:W-:Y:S01]  /*1380*/  MOV R37, R95 ;  /* 0x0000005f00257202 */ /* 0x000fe20000000f00 */
[----:B------:R-:W-:-:S02]  /*1390*/  IMAD.MOV.U32 R41, RZ, RZ, R91 ;  /* 0x000000ffff297224 */ /* 0x000fc400078e005b */
[----:B------:R-:W-:Y:S01]  /*13a0*/  HGMMA.64x128x16.F32.BF16 R152, gdesc[UR12], RZ, !UPT, gsb0 ;  /* 0x01e000000c9879f0 */ /* 0x000fe2000c0018ff */
[----:B------:R-:W-:Y:S01]  /*13b0*/  UIADD3 UR12, UR4, 0x400, URZ ;  /* 0x00000400040c7890 */ /* 0x000fe2000fffe03f */
[----:B------:R-:W-:Y:S01]  /*13c0*/  IMAD.MOV.U32 R40, RZ, RZ, R92 ;  /* 0x000000ffff287224 */ /* 0x000fe200078e005c */
[----:B------:R-:W-:Y:S01]  /*13d0*/  MOV R31, R101 ;  /* 0x00000065001f7202 */ /* 0x000fe20000000f00 */
        /* <DEDUP_REMOVED lines=9> */
[----:B-1----:R-:W-:Y:S01]  /*1470*/  MOV R0, R131 ;  /* 0x0000008300007202 */ /* 0x002fe20000000f00 */
[----:B------:R-:W-:Y:S01]  /*1480*/  IMAD.MOV.U32 R33, RZ, RZ, R99 ;  /* 0x000000ffff217224 */ /* 0x000fe200078e0063 */
[----:B------:R-:W-:Y:S01]  /*1490*/  UMOV UR13, 0x40000040 ;  /* 0x40000040000d7882 */ /* 0x000fe20000000000 */
        /* <DEDUP_REMOVED lines=10> */
[----:B------:R-:W-:-:S02]  /*1540*/  IMAD.MOV.U32 R26, RZ, RZ, R106 ;  /* 0x000000ffff1a7224 */ /* 0x000fc400078e006a */
[----:B------:R-:W-:Y:S02]  /*1550*/  IMAD.MOV.U32 R24, RZ, RZ, R108 ;  /* 0x000000ffff187224 */ /* 0x000fe400078e006c */
[----:B------:R-:W-:Y:S02]  /*1560*/  IMAD.MOV.U32 R23, RZ, RZ, R109 ;  /* 0x000000ffff177224 */ /* 0x000fe400078e006d */
[----:B------:R-:W-:Y:S02]  /*1570*/  IMAD.MOV.U32 R22, RZ, RZ, R110 ;  /* 0x000000ffff167224 */ /* 0x000fe400078e006e */
[----:B------:R-:W-:Y:S01]  /*1580*/  IMAD.MOV.U32 R21, RZ, RZ, R111 ;  /* 0x000000ffff157224 */ /* 0x000fe200078e006f */
[----:B------:R-:W-:Y:S01]  /*1590*/  MOV R229, R23 ;  /* 0x0000001700e57202 */ /* 0x000fe20000000f00 */
[----:B------:R-:W-:Y:S02]  /*15a0*/  IMAD.MOV.U32 R20, RZ, RZ, R112 ;  /* 0x000000ffff147224 */ /* 0x000fe400078e0070 */
[----:B------:R-:W-:-:S02]  /*15b0*/  IMAD.MOV.U32 R18, RZ, RZ, R114 ;  /* 0x000000ffff127224 */ /* 0x000fc400078e0072 */
[----:B------:R-:W-:Y:S02]  /*15c0*/  IMAD.MOV.U32 R17, RZ, RZ, R115 ;  /* 0x000000ffff117224 */ /* 0x000fe400078e0073 */
[----:B------:R-:W-:Y:S02]  /*15d0*/  IMAD.MOV.U32 R16, RZ, RZ, R116 ;  /* 0x000000ffff107224 */ /* 0x000fe400078e0074 */
[----:B------:R-:W-:Y:S01]  /*15e0*/  IMAD.MOV.U32 R15, RZ, RZ, R117 ;  /* 0x000000ffff0f7224 */ /* 0x000fe200078e0075 */
[----:B------:R-:W-:Y:S01]  /*15f0*/  MOV R235, R17 ;  /* 0x0000001100eb7202 */ /* 0x000fe20000000f00 */
[----:B------:R-:W-:Y:S02]  /*1600*/  IMAD.MOV.U32 R14, RZ, RZ, R118 ;  /* 0x000000ffff0e7224 */ /* 0x000fe400078e0076 */
[----:B------:R-:W-:Y:S02]  /*1610*/  IMAD.MOV.U32 R12, RZ, RZ, R120 ;  /* 0x000000ffff0c7224 */ /* 0x000fe400078e0078 */
[----:B------:R-:W-:-:S02]  /*1620*/  IMAD.MOV.U32 R11, RZ, RZ, R121 ;  /* 0x000000ffff0b7224 */ /* 0x000fc400078e0079 */
[----:B------:R-:W-:Y:S02]  /*1630*/  IMAD.MOV.U32 R10, RZ, RZ, R122 ;  /* 0x000000ffff0a7224 */ /* 0x000fe400078e007a */
[----:B------:R-:W-:Y:S01]  /*1640*/  IMAD.MOV.U32 R9, RZ, RZ, R123 ;  /* 0x000000ffff097224 */ /* 0x000fe200078e007b */
[----:B------:R-:W-:Y:S01]  /*1650*/  MOV R241, R11 ;  /* 0x0000000b00f17202 */ /* 0x000fe20000000f00 */
[----:B------:R-:W-:Y:S02]  /*1660*/  IMAD.MOV.U32 R8, RZ, RZ, R124 ;  /* 0x000000ffff087224 */ /* 0x000fe400078e007c */
[----:B------:R-:W-:Y:S02]  /*1670*/  IMAD.MOV.U32 R6, RZ, RZ, R126 ;  /* 0x000000ffff067224 */ /* 0x000fe400078e007e */
[----:B------:R-:W-:Y:S02]  /*1680*/  IMAD.MOV.U32 R5, RZ, RZ, R127 ;  /* 0x000000ffff057224 */ /* 0x000fe400078e007f */
[----:B------:R-:W-:-:S02]  /*1690*/  IMAD.MOV.U32 R4, RZ, RZ, R128 ;  /* 0x000000ffff047224 */ /* 0x000fc400078e0080 */
[----:B------:R-:W-:Y:S01]  /*16a0*/  IMAD.MOV.U32 R3, RZ, RZ, R129 ;  /* 0x000000ffff037224 */ /* 0x000fe200078e0081 */
[----:B------:R-:W-:Y:S01]  /*16b0*/  MOV R247, R5 ;  /* 0x0000000500f77202 */ /* 0x000fe20000000f00 */
[----:B------:R-:W-:Y:S02]  /*16c0*/  IMAD.MOV.U32 R2, RZ, RZ, R130 ;  /* 0x000000ffff027224 */ /* 0x000fe400078e0082 */
[----:B------:R-:W-:Y:S02]  /*16d0*/  IMAD.MOV.U32 R64, RZ, RZ, R68 ;  /* 0x000000ffff407224 */ /* 0x000fe400078e0044 */
[----:B------:R-:W-:Y:S02]  /*16e0*/  IMAD.MOV.U32 R63, RZ, RZ, R69 ;  /* 0x000000ffff3f7224 */ /* 0x000fe400078e0045 */
[----:B------:R-:W-:Y:S02]  /*16f0*/  IMAD.MOV.U32 R62, RZ, RZ, R70 ;  /* 0x000000ffff3e7224 */ /* 0x000fe400078e0046 */
[----:B------:R-:W-:-:S02]  /*1700*/  IMAD.MOV.U32 R60, RZ, RZ, R72 ;  /* 0x000000ffff3c7224 */ /* 0x000fc400078e0048 */
[----:B------:R-:W-:Y:S02]  /*1710*/  IMAD.MOV.U32 R59, RZ, RZ, R73 ;  /* 0x000000ffff3b7224 */ /* 0x000fe400078e0049 */
        /* <DEDUP_REMOVED lines=27> */
[----:B------:R-:W-:Y:S01]  /*18d0*/  IMAD.MOV.U32 R234, RZ, RZ, R18 ;  /* 0x000000ffffea7224 */ /* 0x000fe200078e0012 */
[----:B------:R-:W-:Y:S02]  /*18e0*/  WARPGROUP.DEPBAR.LE gsb0, 0x0 ;  /* 0x00008000000079c5 */ /* 0x000fe40000010000 */
[----:B------:R-:W-:Y:S01]  /*18f0*/  WARPGROUP.ARRIVE ;  /* 0x00000000000079c5 */ /* 0x000fe20000000000 */
[----:B------:R1:W-:Y:S01]  /*1900*/  STL.64 [R1+0x2d8], R214 ;  /* 0x0002d8d601007387 */ /* 0x0003e20000100a00 */
[----:B------:R-:W-:-:S02]  /*1910*/  IMAD.MOV.U32 R236, RZ, RZ, R16 ;  /* 0x000000ffffec7224 */ /* 0x000fc400078e0010 */
[----:B------:R-:W-:Y:S01]  /*1920*/  IMAD.MOV.U32 R237, RZ, RZ, R15 ;  /* 0x000000ffffed7224 */ /* 0x000fe200078e000f */
[----:B------:R2:W-:Y:S01]  /*1930*/  STL.64 [R1+0x2d0], R212 ;  /* 0x0002d0d401007387 */ /* 0x0005e20000100a00 */
[----:B------:R-:W-:Y:S01]  /*1940*/  HGMMA.64x128x16.F32.BF16 R88, gdesc[UR12], RZ, !UPT, gsb0 ;  /* 0x01e000000c5879f0 */ /* 0x000fe2000c0018ff */
[----:B------:R-:W-:Y:S01]  /*1950*/  UIADD3 UR12, UR4, 0x600, URZ ;  /* 0x00000600040c7890 */ /* 0x000fe2000fffe03f */
[----:B------:R-:W-:Y:S01]  /*1960*/  IMAD.MOV.U32 R238, RZ, RZ, R14 ;  /* 0x000000ffffee7224 */ /* 0x000fe200078e000e */
[----:B------:R3:W-:Y:S01]  /*1970*/  STL.64 [R1+0x2c8], R210 ;  /* 0x0002c8d201007387 */ /* 0x0007e20000100a00 */
[----:B------:R-:W-:Y:S01]  /*1980*/  UMOV UR13, 0x40000040 ;  /* 0x40000040000d7882 */ /* 0x000fe20000000000 */
[----:B------:R-:W-:Y:S02]  /*1990*/  IMAD.MOV.U32 R239, RZ, RZ, R13 ;  /* 0x000000ffffef7224 */ /* 0x000fe400078e000d */
[----:B------:R4:W-:Y:S01]  /*19a0*/  STL.64 [R1+0x2c0], R208 ;  /* 0x0002c0d001007387 */ /* 0x0009e20000100a00 */
[----:B-1----:R-:W-:-:S02]  /*19b0*/  IMAD.MOV.U32 R214, RZ, RZ, R38 ;  /* 0x000000ffffd67224 */ /* 0x002fc400078e0026 */
[----:B------:R-:W-:Y:S01]  /*19c0*/  IMAD.MOV.U32 R215, RZ, RZ, R37 ;  /* 0x000000ffffd77224 */ /* 0x000fe200078e0025 */
[----:B------:R1:W-:Y:S01]  /*19d0*/  STL.64 [R1+0x2b8], R206 ;  /* 0x0002b8ce01007387 */ /* 0x0003e20000100a00 */
[----:B--2---:R-:W-:Y:S02]  /*19e0*/  IMAD.MOV.U32 R212, RZ, RZ, R40 ;  /* 0x000000ffffd47224 */ /* 0x004fe400078e0028 */
[----:B------:R-:W-:Y:S01]  /*19f0*/  IMAD.MOV.U32 R213, RZ, RZ, R39 ;  /* 0x000000ffffd57224 */ /* 0x000fe200078e0027 */
[----:B------:R2:W-:Y:S01]  /*1a00*/  STL.64 [R1+0x2b0], R204 ;  /* 0x0002b0cc01007387 */ /* 0x0005e20000100a00 */
[----:B---3--:R-:W-:Y:S01]  /*1a10*/  IMAD.MOV.U32 R210, RZ, RZ, R42 ;  /* 0x000000ffffd27224 */ /* 0x008fe200078e002a */
[----:B------:R-:W-:Y:S01]  /*1a20*/  MOV R211, R41 ;  /* 0x0000002900d37202 */ /* 0x000fe20000000f00 */
[----:B------:R-:W-:Y:S01]  /*1a30*/  IMAD.MOV.U32 R240, RZ, RZ, R12 ;  /* 0x000000fffff07224 */ /* 0x000fe200078e000c */
[----:B------:R3:W-:Y:S01]  /*1a40*/  STL.64 [R1+0x2a8], R202 ;  /* 0x0002a8ca01007387 */ /* 0x0007e20000100a00 */
[----:B----4-:R-:W-:-:S02]  /*1a50*/  IMAD.MOV.U32 R208, RZ, RZ, R44 ;  /* 0x000000ffffd07224 */ /* 0x010fc400078e002c */
[----:B------:R-:W-:Y:S01]  /*1a60*/  IMAD.MOV.U32 R209, RZ, RZ, R43 ;  /* 0x000000ffffd17224 */ /* 0x000fe200078e002b */
[----:B------:R4:W-:Y:S01]  /*1a70*/  STL.64 [R1+0x2a0], R200 ;  /* 0x0002a0c801007387 */ /* 0x0009e20000100a00 */
[----:B-1----:R-:W-:Y:S02]  /*1a80*/  IMAD.MOV.U32 R206, RZ, RZ, R46 ;  /* 0x000000ffffce7224 */ /* 0x002fe400078e002e */
[----:B------:R-:W-:Y:S01]  /*1a90*/  IMAD.MOV.U32 R207, RZ, RZ, R45 ;  /* 0x000000ffffcf7224 */ /* 0x000fe200078e002d */
[----:B------:R1:W-:Y:S01]  /*1aa0*/  STL.64 [R1+0x298], R198 ;  /* 0x000298c601007387 */ /* 0x0003e20000100a00 */
[----:B--2---:R-:W-:Y:S01]  /*1ab0*/  IMAD.MOV.U32 R204, RZ, RZ, R48 ;  /* 0x000000ffffcc7224 */ /* 0x004fe200078e0030 */
[----:B------:R-:W-:Y:S01]  /*1ac0*/  MOV R205, R47 ;  /* 0x0000002f00cd7202 */ /* 0x000fe20000000f00 */
[----:B------:R-:W-:Y:S01]  /*1ad0*/  IMAD.MOV.U32 R242, RZ, RZ, R10 ;  /* 0x000000fffff27224 */ /* 0x000fe200078e000a */
[----:B------:R2:W-:Y:S01]  /*1ae0*/  STL.64 [R1+0x290], R196 ;  /* 0x000290c401007387 */ /* 0x0005e20000100a00 */
[----:B---3--:R-:W-:-:S02]  /*1af0*/  IMAD.MOV.U32 R202, RZ, RZ, R50 ;  /* 0x000000ffffca7224 */ /* 0x008fc400078e0032 */
[----:B------:R-:W-:Y:S01]  /*1b00*/  IMAD.MOV.U32 R203, RZ, RZ, R49 ;  /* 0x000000ffffcb7224 */ /* 0x000fe200078e0031 */
[----:B------:R3:W-:Y:S01]  /*1b10*/  STL.64 [R1+0x288], R194 ;  /* 0x000288c201007387 */ /* 0x0007e20000100a00 */
[----:B----4-:R-:W-:Y:S02]  /*1b20*/  IMAD.MOV.U32 R200, RZ, RZ, R52 ;  /* 0x000000ffffc87224 */ /* 0x010fe400078e0034 */
[----:B------:R-:W-:Y:S01]  /*1b30*/  IMAD.MOV.U32 R201, RZ, RZ, R51 ;  /* 0x000000ffffc97224 */ /* 0x000fe200078e0033 */
[----:B------:R4:W-:Y:S01]  /*1b40*/  STL.64 [R1+0x280], R192 ;  /* 0x000280c001007387 */ /* 0x0009e20000100a00 */
[----:B-1----:R-:W-:Y:S01]  /*1b50*/  IMAD.MOV.U32 R198, RZ, RZ, R54 ;  /* 0x000000ffffc67224 */ /* 0x002fe200078e0036 */
[----:B------:R-:W-:Y:S01]  /*1b60*/  MOV R199, R53 ;  /* 0x0000003500c77202 */ /* 0x000fe20000000f00 */
[----:B------:R-:W-:Y:S01]  /*1b70*/  IMAD.MOV.U32 R243, RZ, RZ, R9 ;  /* 0x000000fffff37224 */ /* 0x000fe200078e0009 */
[----:B------:R1:W-:Y:S01]  /*1b80*/  STL.64 [R1+0x278], R190 ;  /* 0x000278be01007387 */ /* 0x0003e20000100a00 */
[----:B--2---:R-:W-:-:S02]  /*1b90*/  IMAD.MOV.U32 R196, RZ, RZ, R56 ;  /* 0x000000ffffc47224 */ /* 0x004fc400078e0038 */
[----:B------:R-:W-:Y:S01]  /*1ba0*/  IMAD.MOV.U32 R197, RZ, RZ, R55 ;  /* 0x000000ffffc57224 */ /* 0x000fe200078e0037 */
[----:B------:R2:W-:Y:S01]  /*1bb0*/  STL.64 [R1+0x270], R188 ;  /* 0x000270bc01007387 */ /* 0x0005e20000100a00 */
[----:B---3--:R-:W-:Y:S02]  /*1bc0*/  IMAD.MOV.U32 R194, RZ, RZ, R58 ;  /* 0x000000ffffc27224 */ /* 0x008fe400078e003a */
[----:B------:R-:W-:Y:S01]  /*1bd0*/  IMAD.MOV.U32 R195, RZ, RZ, R57 ;  /* 0x000000ffffc37224 */ /* 0x000fe200078e0039 */
[----:B----4-:R-:W-:Y:S01]  /*1be0*/  MOV R193, R59 ;  /* 0x0000003b00c17202 */ /* 0x010fe20000000f00 */
[----:B------:R-:W-:Y:S02]  /*1bf0*/  IMAD.MOV.U32 R192, RZ, RZ, R60 ;  /* 0x000000ffffc07224 */ /* 0x000fe400078e003c */
[----:B------:R-:W-:Y:S02]  /*1c00*/  IMAD.MOV.U32 R244, RZ, RZ, R8 ;  /* 0x000000fffff47224 */ /* 0x000fe400078e0008 */
[----:B-1----:R-:W-:-:S02]  /*1c10*/  IMAD.MOV.U32 R190, RZ, RZ, R62 ;  /* 0x000000ffffbe7224 */ /* 0x002fc400078e003e */
[----:B------:R-:W-:Y:S02]  /*1c20*/  IMAD.MOV.U32 R191, RZ, RZ, R61 ;  /* 0x000000ffffbf7224 */ /* 0x000fe400078e003d */
[----:B--2---:R-:W-:Y:S02]  /*1c30*/  IMAD.MOV.U32 R188, RZ, RZ, R64 ;  /* 0x000000ffffbc7224 */ /* 0x004fe400078e0040 */
[----:B------:R-:W-:Y:S02]  /*1c40*/  IMAD.MOV.U32 R189, RZ, RZ, R63 ;  /* 0x000000ffffbd7224 */ /* 0x000fe400078e003f */
[----:B------:R-:W-:Y:S02]  /*1c50*/  IMAD.MOV.U32 R245, RZ, RZ, R7 ;  /* 0x000000fffff57224 */ /* 0x000fe400078e0007 */
[----:B------:R-:W-:Y:S02]  /*1c60*/  IMAD.MOV.U32 R246, RZ, RZ, R6 ;  /* 0x000000fffff67224 */ /* 0x000fe400078e0006 */
[----:B------:R-:W-:-:S02]  /*1c70*/  IMAD.MOV.U32 R248, RZ, RZ, R4 ;  /* 0x000000fffff87224 */ /* 0x000fc400078e0004 */
[----:B------:R-:W-:Y:S02]  /*1c80*/  IMAD.MOV.U32 R249, RZ, RZ, R3 ;  /* 0x000000fffff97224 */ /* 0x000fe400078e0003 */
[----:B------:R-:W-:Y:S02]  /*1c90*/  IMAD.MOV.U32 R250, RZ, RZ, R2 ;  /* 0x000000fffffa7224 */ /* 0x000fe400078e0002 */
[----:B------:R-:W-:Y:S01]  /*1ca0*/  IMAD.MOV.U32 R251, RZ, RZ, R0 ;  /* 0x000000fffffb7224 */ /* 0x000fe200078e0000 */
[----:B------:R-:W-:Y:S02]  /*1cb0*/  WARPGROUP.DEPBAR.LE gsb0, 0x0 ;  /* 0x00008000000079c5 */ /* 0x000fe40000010000 */
[----:B------:R-:W-:-:S06]  /*1cc0*/  WARPGROUP.ARRIVE ;  /* 0x00000000000079c5 */ /* 0x000fcc0000000000 */
[----:B------:R-:W-:Y:S01]  /*1cd0*/  HGMMA.64x128x16.F32.BF16 R24, gdesc[UR12], RZ, !UPT, gsb0 ;  /* 0x01e000000c1879f0 */ /* 0x000fe2000c0018ff */
[----:B------:R-:W-:Y:S02]  /*1ce0*/  UIADD3 UR12, UR4, 0x2, URZ ;  /* 0x00000002040c7890 */ /* 0x000fe4000fffe03f */
[----:B------:R-:W-:Y:S01]  /*1cf0*/  UIADD3 UR14, UR8, 0x2, URZ ;  /* 0x00000002080e7890 */ /* 0x000fe2000fffe03f */
[----:B------:R-:W-:Y:S01]  /*1d00*/  UMOV UR13, 0x40000040 ;  /* 0x40000040000d7882 */ /* 0x000fe20000000000 */
[----:B------:R-:W-:Y:S01]  /*1d10*/  UMOV UR15, 0x40000040 ;  /* 0x40000040000f7882 */ /* 0x000fe20000000000 */
[----:B------:R-:W-:Y:S02]  /*1d20*/  WARPGROUP.DEPBAR.LE gsb0, 0x0 ;  /* 0x00008000000079c5 */ /* 0x000fe40000010000 */
[----:B------:R-:W-:-:S06]  /*1d30*/  WARPGROUP.ARRIVE ;  /* 0x00000000000079c5 */ /* 0x000fcc0000000000 */
[----:B------:R-:W-:Y:S03]  /*1d40*/  HGMMA.64x128x16.F32.BF16 R188, gdesc[UR12], R188, gsb0 ;  /* 0x01e000000cbc79f0 */ /* 0x000fe600080018bc */
[----:B------:R-:W-:Y:S02]  /*1d50*/  WARPGROUP.DEPBAR.LE gsb0, 0x0 ;  /* 0x00008000000079c5 */ /* 0x000fe40000010000 */
[----:B------:R-:W-:Y:S04]  /*1d60*/  STL.64 [R1], R188 ;  /* 0x000000bc01007387 */ /* 0x000fe80000100a00 */
[----:B------:R-:W-:Y:S04]  /*1d70*/  STL.64 [R1+0x8], R190 ;  /* 0x000008be01007387 */ /* 0x000fe80000100a00 */
        /* <DEDUP_REMOVED lines=11> */
[----:B------:R1:W-:Y:S04]  /*1e30*/  STL.64 [R1+0x68], R214 ;  /* 0x000068d601007387 */ /* 0x0003e80000100a00 */
        /* <DEDUP_REMOVED lines=18> */
[----:B-1----:R-:W2:Y:S04]  /*1f60*/  LDL.LU.64 R214, [R1+0x2d8] ;  /* 0x0002d80001d67983 */ /* 0x002ea80000300a00 */
[----:B------:R-:W2:Y:S04]  /*1f70*/  LDL.LU.64 R212, [R1+0x2d0] ;  /* 0x0002d00001d47983 */ /* 0x000ea80000300a00 */
        /* <DEDUP_REMOVED lines=11> */
[----:B------:R-:W2:Y:S01]  /*2030*/  LDL.LU.64 R188, [R1+0x270] ;  /* 0x0002700001bc7983 */ /* 0x000ea20000300a00 */
[----:B------:R-:W-:Y:S01]  /*2040*/  UIADD3 UR12, UR4, 0x202, URZ ;  /* 0x00000202040c7890 */ /* 0x000fe2000fffe03f */
[----:B------:R-:W-:Y:S01]  /*2050*/  UMOV UR13, 0x40000040 ;  /* 0x40000040000d7882 */ /* 0x000fe20000000000 */
[----:B--2---:R-:W-:-:S07]  /*2060*/  WARPGROUP.ARRIVE ;  /* 0x00000000000079c5 */ /* 0x004fce0000000000 */
[----:B------:R-:W-:Y:S01]  /*2070*/  HGMMA.64x128x16.F32.BF16 R152, gdesc[UR12], R152, gsb0 ;  /* 0x01e000000c9879f0 */ /* 0x000fe20008001898 */
[----:B------:R-:W-:Y:S02]  /*2080*/  UIADD3 UR12, UR4, 0x402, URZ ;  /* 0x00000402040c7890 */ /* 0x000fe4000fffe03f */
[----:B------:R-:W-:Y:S02]  /*2090*/  WARPGROUP.DEPBAR.LE gsb0, 0x0 ;  /* 0x00008000000079c5 */ /* 0x000fe40000010000 */
        /* <DEDUP_REMOVED lines=32> */
[----:B-1----:R-:W2:Y:S04]  /*22a0*/  LDL.LU.64 R152, [R1] ;  /* 0x0000000001987983 */ /* 0x002ea80000300a00 */
        /* <DEDUP_REMOVED lines=31> */
[----:B------:R-:W-:Y:S01]  /*24a0*/  WARPGROUP.ARRIVE ;  /* 0x00000000000079c5 */ /* 0x000fe20000000000 */
[----:B------:R-:W-:-:S05]  /*24b0*/  UMOV UR13, 0x40000040 ;  /* 0x40000040000d7882 */ /* 0x000fca0000000000 */
[----:B------:R-:W-:Y:S01]  /*24c0*/  HGMMA.64x128x16.F32.BF16 R88, gdesc[UR12], R88, gsb0 ;  /* 0x01e000000c5879f0 */ /* 0x000fe20008001858 */
[----:B------:R-:W-:Y:S01]  /*24d0*/  UIADD3 UR12, UR4, 0x602, URZ ;  /* 0x00000602040c7890 */ /* 0x000fe2000fffe03f */
[----:B------:R-:W-:Y:S01]  /*24e0*/  UMOV UR13, 0x40000040 ;  /* 0x40000040000d7882 */ /* 0x000fe20000000000 */
[----:B------:R-:W-:Y:S02]  /*24f0*/  WARPGROUP.DEPBAR.LE gsb0, 0x0 ;  /* 0x00008000000079c5 */ /* 0x000fe40000010000 */
[----:B------:R-:W-:-:S07]  /*2500*/  WARPGROUP.ARRIVE ;  /* 0x00000000000079c5 */ /* 0x000fce0000000000 */
[----:B------:R-:W-:Y:S01]  /*2510*/  HGMMA.64x128x16.F32.BF16 R24, gdesc[UR12], R24, gsb0 ;  /* 0x01e000000c1879f0 */ /* 0x000fe20008001818 */
[----:B------:R-:W-:Y:S02]  /*2520*/  UIADD3 UR12, UR4, 0x4, URZ ;  /* 0x00000004040c7890 */ /* 0x000fe4000fffe03f */
[----:B------:R-:W-:Y:S01]  /*2530*/  UIADD3 UR14, UR8, 0x4, URZ ;  /* 0x00000004080e7890 */ /* 0x000fe2000fffe03f */
[----:B------:R-:W-:Y:S01]  /*2540*/  UMOV UR13, 0x40000040 ;  /* 0x40000040000d7882 */ /* 0x000fe20000000000 */
[----:B------:R-:W-:Y:S01]  /*2550*/  UMOV UR15, 0x40000040 ;  /* 0x40000040000f7882 */ /* 0x000fe20000000000 */
[----:B------:R-:W-:Y:S02]  /*2560*/  WARPGROUP.DEPBAR.LE gsb0, 0x0 ;  /* 0x00008000000079c5 */ /* 0x000fe40000010000 */
[----:B--2---:R-:W-:-:S06]  /*2570*/  WARPGROUP.ARRIVE ;  /* 0x00000000000079c5 */ /* 0x004fcc0000000000 */
[----:B------:R-:W-:Y:S03]  /*2580*/  HGMMA.64x128x16.F32.BF16 R152, gdesc[UR12], R152, gsb0 ;  /* 0x01e000000c9879f0 */ /* 0x000fe60008001898 */
[----:B------:R-:W-:Y:S02]  /*2590*/  WARPGROUP.DEPBAR.LE gsb0, 0x0 ;  /* 0x00008000000079c5 */ /* 0x000fe40000010000 */
[----:B------:R-:W-:Y:S01]  /*25a0*/  STL.64 [R1], R152 ;  /* 0x0000009801007387 */ /* 0x000fe20000100a00 */
[----:B------:R-:W-:Y:S01]  /*25b0*/  IMAD.MOV.U32 R2, RZ, RZ, R214 ;  /* 0x000000ffff027224 */ /* 0x000fe200078e00d6 */
[----:B------:R-:W-:Y:S01]  /*25c0*/  MOV R5, R211 ;  /* 0x000000d300057202 */ /* 0x000fe20000000f00 */
[----:B------:R-:W-:Y:S01]  /*25d0*/  IMAD.MOV.U32 R0, RZ, RZ, R215 ;  /* 0x000000ffff007224 */ /* 0x000fe200078e00d7 */
[----:B------:R1:W-:Y:S01]  /*25e0*/  STL.64 [R1+0x8], R154 ;  /* 0x0000089a01007387 */ /* 0x0003e20000100a00 */
[----:B------:R-:W-:Y:S01]  /*25f0*/  IMAD.MOV.U32 R4, RZ, RZ, R212 ;  /* 0x000000ffff047224 */ /* 0x000fe200078e00d4 */
[----:B------:R-:W-:Y:S01]  /*2600*/  MOV R11, R205 ;  /* 0x000000cd000b7202 */ /* 0x000fe20000000f00 */
[----:B------:R-:W-:Y:S01]  /*2610*/  IMAD.MOV.U32 R3, RZ, RZ, R213 ;  /* 0x000000ffff037224 */ /* 0x000fe200078e00d5 */
[----:B------:R-:W2:Y:S01]  /*2620*/  LDL.LU.64 R214, [R1+0x268] ;  /* 0x0002680001d67983 */ /* 0x000ea20000300a00 */
        /* <DEDUP_REMOVED lines=32> */
[----:B------:R-:W-:-:S02]  /*2830*/  IMAD.MOV.U32 R226, RZ, RZ, R190 ;  /* 0x000000ffffe27224 */ /* 0x000fc400078e00be */
[----:B------:R-:W-:Y:S01]  /*2840*/  IMAD.MOV.U32 R227, RZ, RZ, R191 ;  /* 0x000000ffffe37224 */ /* 0x000fe200078e00bf */
[----:B------:R-:W2:Y:S01]  /*2850*/  LDL.LU.64 R196, [R1+0x220] ;  /* 0x0002200001c47983 */ /* 0x000ea20000300a00 */
[----:B------:R-:W-:Y:S02]  /*2860*/  IMAD.MOV.U32 R224, RZ, RZ, R188 ;  /* 0x000000ffffe07224 */ /* 0x000fe400078e00bc */
[----:B------:R-:W-:Y:S01]  /*2870*/  IMAD.MOV.U32 R225, RZ, RZ, R189 ;  /* 0x000000ffffe17224 */ /* 0x000fe200078e00bd */
[----:B------:R-:W2:Y:S01]  /*2880*/  LDL.LU.64 R194, [R1+0x218] ;  /* 0x0002180001c27983 */ /* 0x000ea20000300a00 */
[----:B------:R-:W-:Y:S02]  /*2890*/  IMAD.MOV.U32 R222, RZ, RZ, R186 ;  /* 0x000000ffffde7224 */ /* 0x000fe400078e00ba */
        /* <DEDUP_REMOVED lines=37> */
[----:B------:R-:W2:Y:S04]  /*2af0*/  LDL.LU.64 R168, [R1+0x1b0] ;  /* 0x0001b00001a87983 */ /* 0x000ea80000300a00 */
[----:B------:R-:W2:Y:S04]  /*2b00*/  LDL.LU.64 R166, [R1+0x1a8] ;  /* 0x0001a80001a67983 */ /* 0x000ea80000300a00 */
[----:B------:R-:W2:Y:S04]  /*2b10*/  LDL.LU.64 R164, [R1+0x1a0] ;  /* 0x0001a00001a47983 */ /* 0x000ea80000300a00 */
[----:B------:R-:W2:Y:S04]  /*2b20*/  LDL.LU.64 R162, [R1+0x198] ;  /* 0x0001980001a27983 */ /* 0x000ea80000300a00 */
[----:B------:R-:W2:Y:S04]  /*2b30*/  LDL.LU.64 R160, [R1+0x190] ;  /* 0x0001900001a07983 */ /* 0x000ea80000300a00 */
[----:B------:R-:W2:Y:S04]  /*2b40*/  LDL.LU.64 R158, [R1+0x188] ;  /* 0x00018800019e7983 */ /* 0x000ea80000300a00 */
[----:B------:R-:W2:Y:S04]  /*2b50*/  LDL.LU.64 R156, [R1+0x180] ;  /* 0x00018000019c7983 */ /* 0x000ea80000300a00 */
[----:B-1----:R-:W2:Y:S04]  /*2b60*/  LDL.LU.64 R154, [R1+0x178] ;  /* 0x00017800019a7983 */ /* 0x002ea80000300a00 */
[----:B------:R-:W2:Y:S01]  /*2b70*/  LDL.LU.64 R152, [R1+0x170] ;  /* 0x0001700001987983 */ /* 0x000ea20000300a00 */
[----:B------:R-:W-:Y:S01]  /*2b80*/  UIADD3 UR12, UR4, 0x204, URZ ;  /* 0x00000204040c7890 */ /* 0x000fe2000fffe03f */
[----:B------:R-:W-:Y:S01]  /*2b90*/  UMOV UR13, 0x40000040 ;  /* 0x40000040000d7882 */ /* 0x000fe20000000000 */
[----:B--2---:R-:W-:-:S07]  /*2ba0*/  WARPGROUP.ARRIVE ;  /* 0x00000000000079c5 */ /* 0x004fce0000000000 */
[----:B------:R-:W-:Y:S01]  /*2bb0*/  HGMMA.64x128x16.F32.BF16 R152, gdesc[UR12], R152, gsb0 ;  /* 0x01e000000c9879f0 */ /* 0x000fe20008001898 */
[----:B------:R-:W-:Y:S01]  /*2bc0*/  UIADD3 UR12, UR4, 0x404, URZ ;  /* 0x00000404040c7890 */ /* 0x000fe2000fffe03f */
[----:B------:R-:W-:Y:S01]  /*2bd0*/  UMOV UR13, 0x40000040 ;  /* 0x40000040000d7882 */ /* 0x000fe20000000000 */
        /* <DEDUP_REMOVED lines=15> */
[----:B-1----:R-:W2:Y:S04]  /*2cd0*/  LDL.LU R188, [R1] ;  /* 0x0000000001bc7983 */ /* 0x002ea80000300800 */
[----:B------:R-:W2:Y:S04]  /*2ce0*/  LDL.LU R189, [R1+0x4] ;  /* 0x0000040001bd7983 */ /* 0x000ea80000300800 */
[----:B------:R-:W2:Y:S04]  /*2cf0*/  LDL.LU R190, [R1+0x8] ;  /* 0x0000080001be7983 */ /* 0x000ea80000300800 */
[----:B------:R-:W2:Y:S01]  /*2d00*/  LDL.LU R191, [R1+0xc] ;  /* 0x00000c0001bf7983 */ /* 0x000ea20000300800 */
[----:B------:R-:W-:-:S06]  /*2d10*/  WARPGROUP.ARRIVE ;  /* 0x00000000000079c5 */ /* 0x000fcc0000000000 */
[----:B------:R-:W-:Y:S01]  /*2d20*/  HGMMA.64x128x16.F32.BF16 R88, gdesc[UR12], R88, gsb0 ;  /* 0x01e000000c5879f0 */ /* 0x000fe20008001858 */
[----:B------:R-:W-:Y:S01]  /*2d30*/  UIADD3 UR12, UR4, 0x604, URZ ;  /* 0x00000604040c7890 */ /* 0x000fe2000fffe03f */
[----:B------:R-:W-:Y:S01]  /*2d40*/  UMOV UR13, 0x40000040 ;  /* 0x40000040000d7882 */ /* 0x000fe20000000000 */
        /* <DEDUP_REMOVED lines=12> */
[----:B------:R-:W-:Y:S01]  /*2e10*/  IMAD.MOV.U32 R202, RZ, RZ, R242 ;  /* 0x000000ffffca7224 */ /* 0x000fe200078e00f2 */
[----:B------:R-:W-:Y:S01]  /*2e20*/  MOV R242, R10 ;  /* 0x0000000a00f27202 */ /* 0x000fe20000000f00 */
[----:B------:R-:W-:Y:S02]  /*2e30*/  IMAD.MOV.U32 R203, RZ, RZ, R241 ;  /* 0x000000ffffcb7224 */ /* 0x000fe400078e00f1 */
[----:B------:R-:W-:Y:S02]  /*2e40*/  IMAD.MOV.U32 R204, RZ, RZ, R240 ;  /* 0x000000ffffcc7224 */ /* 0x000fe400078e00f0 */
[----:B------:R-:W-:Y:S01]  /*2e50*/  IMAD.MOV.U32 R206, RZ, RZ, R238 ;  /* 0x000000ffffce7224 */ /* 0x000fe200078e00ee */
[----:B------:R-:W-:-:S02]  /*2e60*/  WARPGROUP.DEPBAR.LE gsb0, 0x0 ;  /* 0x00008000000079c5 */ /* 0x000fc40000010000 */
[----:B------:R-:W-:-:S06]  /*2e70*/  WARPGROUP.ARRIVE ;  /* 0x00000000000079c5 */ /* 0x000fcc0000000000 */
[----:B------:R-:W-:Y:S01]  /*2e80*/  HGMMA.64x128x16.F32.BF16 R24, gdesc[UR12], R24, gsb0 ;  /* 0x01e000000c1879f0 */ /* 0x000fe20008001818 */
        /* <DEDUP_REMOVED lines=29> */
[----:B------:R-:W-:Y:S01]  /*3060*/  IMAD.MOV.U32 R251, RZ, RZ, R0 ;  /* 0x000000fffffb7224 */ /* 0x000fe200078e0000 */
[----:B------:R-:W-:Y:S02]  /*3070*/  UIADD3 UR12, UR4, 0x6, URZ ;  /* 0x00000006040c7890 */ /* 0x000fe4000fffe03f */
[----:B------:R-:W-:Y:S01]  /*3080*/  UIADD3 UR14, UR8, 0x6, URZ ;  /* 0x00000006080e7890 */ /* 0x000fe2000fffe03f */
[----:B------:R-:W-:Y:S01]  /*3090*/  UMOV UR13, 0x40000040 ;  /* 0x40000040000d7882 */ /* 0x000fe20000000000 */
[----:B------:R-:W-:Y:S01]  /*30a0*/  UMOV UR15, 0x40000040 ;  /* 0x40000040000f7882 */ /* 0x000fe20000000000 */
[----:B------:R-:W-:-:S02]  /*30b0*/  WARPGROUP.DEPBAR.LE gsb0, 0x0 ;  /* 0x00008000000079c5 */ /* 0x000fc40000010000 */
[----:B--2---:R-:W-:-:S06]  /*30c0*/  WARPGROUP.ARRIVE ;  /* 0x00000000000079c5 */ /* 0x004fcc0000000000 */
        /* <DEDUP_REMOVED lines=34> */
[----:B-1----:R-:W3:Y:S04]  /*32f0*/  LDL.LU.64 R214, [R1+0x168] ;  /* 0x0001680001d67983 */ /* 0x002ee80000300a00 */
[----:B------:R-:W3:Y:S04]  /*3300*/  LDL.LU.64 R212, [R1+0x160] ;  /* 0x0001600001d47983 */ /* 0x000ee80000300a00 */
        /* <DEDUP_REMOVED lines=11> */
[----:B------:R-:W3:Y:S01]  /*33c0*/  LDL.LU.64 R188, [R1+0x100] ;  /* 0x0001000001bc7983 */ /* 0x000ee20000300a00 */
[----:B------:R-:W-:Y:S01]  /*33d0*/  UIADD3 UR12, UR4, 0x206, URZ ;  /* 0x00000206040c7890 */ /* 0x000fe2000fffe03f */
[----:B------:R-:W-:Y:S01]  /*33e0*/  UMOV UR13, 0x40000040 ;  /* 0x40000040000d7882 */ /* 0x000fe20000000000 */
[----:B---3--:R-:W-:-:S07]  /*33f0*/  WARPGROUP.ARRIVE ;  /* 0x00000000000079c5 */ /* 0x008fce0000000000 */
[----:B------:R-:W-:Y:S01]  /*3400*/  HGMMA.64x128x16.F32.BF16 R152, gdesc[UR12], R152, gsb0 ;  /* 0x01e000000c9879f0 */ /* 0x000fe20008001898 */
[----:B------:R-:W-:Y:S01]  /*3410*/  UIADD3 UR12, UR4, 0x406, URZ ;  /* 0x00000406040c7890 */ /* 0x000fe2000fffe03f */
[----:B------:R-:W-:Y:S01]  /*3420*/  UMOV UR13, 0x40000040 ;  /* 0x40000040000d7882 */ /* 0x000fe20000000000 */
[----:B------:R-:W-:Y:S02]  /*3430*/  WARPGROUP.DEPBAR.LE gsb0, 0x0 ;  /* 0x00008000000079c5 */ /* 0x000fe40000010000 */
[----:B------:R-:W-:-:S07]  /*3440*/  WARPGROUP.ARRIVE ;  /* 0x00000000000079c5 */ /* 0x000fce0000000000 */
[----:B------:R-:W-:Y:S01]  /*3450*/  HGMMA.64x128x16.F32.BF16 R88, gdesc[UR12], R88, gsb0 ;  /* 0x01e000000c5879f0 */ /* 0x000fe20008001858 */
[----:B------:R-:W-:Y:S01]  /*3460*/  UIADD3 UR12, UR4, 0x606, URZ ;  /* 0x00000606040c7890 */ /* 0x000fe2000fffe03f */
[----:B------:R-:W-:Y:S02]  /*3470*/  UMOV UR13, 0x40000040 ;  /* 0x40000040000d7882 */ /* 0x000fe40000000000 */
[----:B------:R-:W-:Y:S01]  /*3480*/  UMOV UR4, 0x1 ;  /* 0x0000000100047882 */ /* 0x000fe20000000000 */
[----:B------:R-:W-:Y:S02]  /*3490*/  WARPGROUP.DEPBAR.LE gsb0, 0x0 ;  /* 0x00008000000079c5 */ /* 0x000fe40000010000 */
[----:B------:R-:W-:-:S06]  /*34a0*/  WARPGROUP.ARRIVE ;  /* 0x00000000000079c5 */ /* 0x000fcc0000000000 */
[----:B--2---:R-:W-:Y:S03]  /*34b0*/  HGMMA.64x128x16.F32.BF16 R24, gdesc[UR12], R24, gsb0 ;  /* 0x01e000000c1879f0 */ /* 0x004fe60008001818 */
[----:B------:R-:W-:Y:S02]  /*34c0*/  WARPGROUP.DEPBAR.LE gsb0, 0x0 ;  /* 0x00008000000079c5 */ /* 0x000fe40000010000 */
.L_x_10:
[----:B------:R-:W-:-:S04]  /*34d0*/  UISETP.LT.AND UP0, UPT, UR5, 0x1, UPT ;  /* 0x000000010500788c */ /* 0x000fc8000bf01270 */
[----:B------:R-:W-:-:S04]  /*34e0*/  USEL UR7, UR5, 0x1, UP0 ;  /* 0x0000000105077887 */ /* 0x000fc80008000000 */
[----:B------:R-:W-:-:S04]  /*34f0*/  UIADD3 UR7, UR5, -UR7, URZ ;  /* 0x8000000705077290 */ /* 0x000fc8000fffe03f */
[----:B------:R-:W-:-:S06]  /*3500*/  UISETP.GE.AND UP0, UPT, UR7, 0x1, UPT ;  /* 0x000000010700788c */ /* 0x000fcc000bf06270 */
[----:B------:R-:W-:-:S13]  /*3510*/  PLOP3.LUT P1, PT, PT, PT, UP0, 0x80, 0x0 ;  /* 0x000000000000781c */ /* 0x000fda0003f2f008 */
[----:B------:R-:W-:Y:S05]  /*3520*/  @!P1 BRA `(.L_x_13) ;  /* 0x0000002800a09947 */ /* 0x000fea0003800000 */
[----:B------:R-:W-:Y:S01]  /*3530*/  IMAD.MOV.U32 R3, RZ, RZ, RZ ;  /* 0x000000ffff037224 */ /* 0x000fe200078e00ff */
[----:B------:R-:W-:Y:S02]  /*3540*/  ULOP3.LUT UR23, UR6, 0x1, URZ, 0xfc, !UPT ;  /* 0x0000000106177892 */ /* 0x000fe4000f8efc3f */
[----:B------:R-:W-:Y:S01]  /*3550*/  UISETP.NE.U32.AND UP0, UPT, UR4, URZ, UPT ;  /* 0x0000003f0400728c */ /* 0x000fe2000bf05070 */
[----:B------:R-:W-:Y:S01]  /*3560*/  UMOV UR8, UR7 ;  /* 0x0000000700087c82 */ /* 0x000fe20008000000 */
[----:B------:R-:W-:-:S09]  /*3570*/  UMOV UR5, URZ ;  /* 0x0000003f00057c82 */ /* 0x000fd20008000000 */
.L_x_18:
[----:B------:R-:W-:-:S06]  /*3580*/  UISETP.NE.AND UP1, UPT, UR23, 0x3, UPT ;  /* 0x000000031700788c */ /* 0x000fcc000bf25270 */
[----:B------:R-:W-:-:S13]  /*3590*/  PLOP3.LUT P2, PT, PT, PT, UP1, 0x80, 0x0 ;  /* 0x000000000000781c */ /* 0x000fda0003f4f018 */
[----:B------:R-:W-:Y:S05]  /*35a0*/  @!P2 BRA `(.L_x_14) ;  /* 0x000000000004a947 */ /* 0x000fea0003800000 */
[----:B------:R-:W-:Y:S01]  /*35b0*/  BPT.TRAP 0x1 ;  /* 0x000000040000795c */ /* 0x000fe20000300000 */
.L_x_14:
[----:B------:R-:W1:Y:S01]  /*35c0*/  S2UR UR10, SR_CgaCtaId ;  /* 0x00000000000a79c3 */ /* 0x000e620000008800 */
[----:B------:R-:W-:Y:S01]  /*35d0*/  UMOV UR9, 0x400 ;  /* 0x0000040000097882 */ /* 0x000fe20000000000 */
[----:B------:R-:W-:Y:S01]  /*35e0*/  SHF.L.U32 R2, R3, 0x1f, RZ ;  /* 0x0000001f03027819 */ /* 0x000fe200000006ff */
[----:B-1----:R-:W-:-:S04]  /*35f0*/  ULEA UR9, UR10, UR9, 0x18 ;  /* 0x000000090a097291 */ /* 0x002fc8000f8ec03f */
[----:B------:R-:W-:-:S12]  /*3600*/  ULEA UR10, UR4, UR9, 0x3 ;  /* 0x00000009040a7291 */ /* 0x000fd8000f8e183f */
.L_x_15:
[----:B-1----:R-:W-:-:S04]  /*3610*/  IMAD.U32 R0, RZ, RZ, UR10 ;  /* 0x0000000aff007e24 */ /* 0x002fc8000f8e00ff */
[----:B------:R1:W2:Y:S03]  /*3620*/  SYNCS.PHASECHK.TRANS64.TRYWAIT P1, [R0+URZ+0x30000], R2 ;  /* 0x03000002000075a7 */ /* 0x0002a6000802017f */
[----:B--2---:R-:W-:Y:S05]  /*3630*/  @!P1 NANOSLEEP.SYNCS 0x989680 ;  /* 0x009896800000995d */ /* 0x004fea0003900000 */
[----:B------:R-:W2:Y:S02]  /*3640*/  @!P1 SYNCS.PHASECHK.TRANS64 P1, [R0+URZ+0x30000], R2 ;  /* 0x03000002000095a7 */ /* 0x000ea4000802007f */
[----:B--2---:R-:W-:Y:S05]  /*3650*/  @!P1 BRA `(.L_x_15) ;  /* 0xfffffffc00ec9947 */ /* 0x004fea000383ffff */
        /* <DEDUP_REMOVED lines=32> */
[----:B--2---:R-:W2:Y:S04]  /*3860*/  LDL.LU.64 R24, [R1] ;  /* 0x0000000001187983 */ /* 0x004ea80000300a00 */
        /* <DEDUP_REMOVED lines=31> */
[----:B------:R-:W-:-:S02]  /*3a60*/  UIADD3 UR12, UR9, 0x20000, URZ ;  /* 0x00020000090c7890 */ /* 0x000fc4000fffe03f */
[----:B------:R-:W-:Y:S01]  /*3a70*/  USHF.R.U32.HI UR10, URZ, 0x4, UR9 ;  /* 0x000000043f0a7899 */ /* 0x000fe20008011609 */
[----:B------:R3:W-:Y:S01]  /*3a80*/  STL [R1+0x170], R3 ;  /* 0x0001700301007387 */ /* 0x0007e20000100800 */
[----:B------:R-:W-:Y:S02]  /*3a90*/  USHF.R.U32.HI UR12, URZ, 0x4, UR12 ;  /* 0x000000043f0c7899 */ /* 0x000fe4000801160c */
[----:B------:R-:W-:Y:S02]  /*3aa0*/  ULOP3.LUT UR10, UR10, 0x3fff, URZ, 0xc0, !UPT ;  /* 0x00003fff0a0a7892 */ /* 0x000fe4000f8ec03f */
[----:B------:R-:W-:Y:S02]  /*3ab0*/  ULOP3.LUT UR12, UR12, 0x3fff, URZ, 0xc0, !UPT ;  /* 0x00003fff0c0c7892 */ /* 0x000fe4000f8ec03f */
[----:B------:R-:W-:Y:S02]  /*3ac0*/  ULOP3.LUT UR10, UR10, 0x10000, URZ, 0xfc, !UPT ;  /* 0x000100000a0a7892 */ /* 0x000fe4000f8efc3f */
[----:B------:R-:W-:-:S02]  /*3ad0*/  ULOP3.LUT UR12, UR12, 0x10000, URZ, 0xfc, !UPT ;  /* 0x000100000c0c7892 */ /* 0x000fc4000f8efc3f */
[----:B------:R-:W-:Y:S02]  /*3ae0*/  ULEA UR10, UR4, UR10, 0xb ;  /* 0x0000000a040a7291 */ /* 0x000fe4000f8e583f */
[----:B------:R-:W-:Y:S01]  /*3af0*/  ULEA UR12, UR4, UR12, 0xa ;  /* 0x0000000c040c7291 */ /* 0x000fe2000f8e503f */
[----:B------:R-:W-:Y:S01]  /*3b00*/  UMOV UR17, 0x40000040 ;  /* 0x4000004000117882 */ /* 0x000fe20000000000 */
[----:B------:R-:W-:-:S03]  /*3b10*/  UMOV UR19, 0x40000040 ;  /* 0x4000004000137882 */ /* 0x000fc60000000000 */
[----:B------:R-:W-:Y:S02]  /*3b20*/  UMOV UR16, UR10 ;  /* 0x0000000a00107c82 */ /* 0x000fe40008000000 */
[----:B------:R-:W-:Y:S01]  /*3b30*/  UMOV UR18, UR12 ;  /* 0x0000000c00127c82 */ /* 0x000fe20008000000 */
[----:B--2---:R-:W-:-:S06]  /*3b40*/  WARPGROUP.ARRIVE ;  /* 0x00000000000079c5 */ /* 0x004fcc0000000000 */
[----:B------:R-:W-:Y:S01]  /*3b50*/  HGMMA.64x128x16.F32.BF16 R24, gdesc[UR16], R24, UP0, gsb0 ;  /* 0x01e00000101879f0 */ /* 0x000fe2000b801818 */
[----:B------:R-:W-:Y:S01]  /*3b60*/  UIADD3 UR16, UR10, 0x200, URZ ;  /* 0x000002000a107890 */ /* 0x000fe2000fffe03f */
[----:B------:R-:W-:Y:S01]  /*3b70*/  UMOV UR17, 0x40000040 ;  /* 0x4000004000117882 */ /* 0x000fe20000000000 */
[----:B------:R-:W-:Y:S02]  /*3b80*/  WARPGROUP.DEPBAR.LE gsb0, 0x0 ;  /* 0x00008000000079c5 */ /* 0x000fe40000010000 */
[----:B------:R-:W-:Y:S01]  /*3b90*/  STL.64 [R1], R24 ;  /* 0x0000001801007387 */ /* 0x000fe20000100a00 */
[----:B-1----:R-:W-:Y:S01]  /*3ba0*/  IMAD.MOV.U32 R2, RZ, RZ, R86 ;  /* 0x000000ffff027224 */ /* 0x002fe200078e0056 */
[----:B------:R-:W-:Y:S01]  /*3bb0*/  MOV R6, R82 ;  /* 0x0000005200067202 */ /* 0x000fe20000000f00 */
[----:B------:R-:W-:Y:S01]  /*3bc0*/  IMAD.MOV.U32 R0, RZ, RZ, R87 ;  /* 0x000000ffff007224 */ /* 0x000fe200078e0057 */
[----:B------:R1:W-:Y:S01]  /*3bd0*/  STL.64 [R1+0x8], R26 ;  /* 0x0000081a01007387 */ /* 0x0003e20000100a00 */
[----:B------:R-:W-:Y:S01]  /*3be0*/  IMAD.MOV.U32 R4, RZ, RZ, R84 ;  /* 0x000000ffff047224 */ /* 0x000fe200078e0054 */
[----:B------:R-:W-:Y:S01]  /*3bf0*/  MOV R12, R76 ;  /* 0x0000004c000c7202 */ /* 0x000fe20000000f00 */
[----:B---3--:R-:W-:Y:S01]  /*3c00*/  IMAD.MOV.U32 R3, RZ, RZ, R85 ;  /* 0x000000ffff037224 */ /* 0x008fe200078e0055 */
        /* <DEDUP_REMOVED lines=14> */
[----:B------:R-:W-:Y:S01]  /*3cf0*/  WARPGROUP.ARRIVE ;  /* 0x00000000000079c5 */ /* 0x000fe20000000000 */
        /* <DEDUP_REMOVED lines=11> */
[----:B------:R-:W-:Y:S01]  /*3db0*/  HGMMA.64x128x16.F32.BF16 R152, gdesc[UR16], R152, UP0, gsb0 ;  /* 0x01e00000109879f0 */ /* 0x000fe2000b801898 */
        /* <DEDUP_REMOVED lines=61> */
[----:B------:R-:W-:-:S03]  /*4190*/  WARPGROUP.DEPBAR.LE gsb0, 0x0 ;  /* 0x00008000000079c5 */ /* 0x000fc60000010000 */
        /* <DEDUP_REMOVED lines=14> */
[----:B-1----:R-:W3:Y:S04]  /*4280*/  LDL.LU R188, [R1] ;  /* 0x0000000001bc7983 */ /* 0x002ee80000300800 */
[----:B------:R-:W3:Y:S04]  /*4290*/  LDL.LU R189, [R1+0x4] ;  /* 0x0000040001bd7983 */ /* 0x000ee80000300800 */
[----:B------:R-:W3:Y:S04]  /*42a0*/  LDL.LU R190, [R1+0x8] ;  /* 0x0000080001be7983 */ /* 0x000ee80000300800 */
[----:B------:R-:W3:Y:S01]  /*42b0*/  LDL.LU R191, [R1+0xc] ;  /* 0x00000c0001bf7983 */ /* 0x000ee20000300800 */
[----:B------:R-:W-:Y:S01]  /*42c0*/  UIADD3 UR16, UR10, 0x400, URZ ;  /* 0x000004000a107890 */ /* 0x000fe2000fffe03f */
[----:B------:R-:W-:Y:S01]  /*42d0*/  WARPGROUP.ARRIVE ;  /* 0x00000000000079c5 */ /* 0x000fe20000000000 */
[----:B------:R-:W-:-:S07]  /*42e0*/  UMOV UR17, 0x40000040 ;  /* 0x4000004000117882 */ /* 0x000fce0000000000 */
[----:B------:R-:W-:Y:S01]  /*42f0*/  HGMMA.64x128x16.F32.BF16 R88, gdesc[UR16], R88, UP0, gsb0 ;  /* 0x01e00000105879f0 */ /* 0x000fe2000b801858 */
[----:B------:R-:W-:Y:S01]  /*4300*/  UIADD3 UR16, UR10, 0x600, URZ ;  /* 0x000006000a107890 */ /* 0x000fe2000fffe03f */
        /* <DEDUP_REMOVED lines=17> */
[----:B------:R-:W-:Y:S01]  /*4420*/  IMAD.MOV.U32 R205, RZ, RZ, R239 ;  /* 0x000000ffffcd7224 */ /* 0x000fe200078e00ef */
[----:B------:R-:W-:Y:S02]  /*4430*/  WARPGROUP.DEPBAR.LE gsb0, 0x0 ;  /* 0x00008000000079c5 */ /* 0x000fe40000010000 */
[----:B--2---:R-:W-:-:S06]  /*4440*/  WARPGROUP.ARRIVE ;  /* 0x00000000000079c5 */ /* 0x004fcc0000000000 */
[----:B------:R-:W-:Y:S01]  /*4450*/  HGMMA.64x128x16.F32.BF16 R24, gdesc[UR16], R24, UP0, gsb0 ;  /* 0x01e00000101879f0 */ /* 0x000fe2000b801818 */
        /* <DEDUP_REMOVED lines=35> */
[----:B---3--:R-:W-:-:S06]  /*4690*/  WARPGROUP.ARRIVE ;  /* 0x00000000000079c5 */ /* 0x008fcc0000000000 */
        /* <DEDUP_REMOVED lines=135> */
[----:B------:R-:W-:Y:S02]  /*4f10*/  IMAD.MOV.U32 R2, RZ, RZ, R214 ;  /* 0x000000ffff027224 */ /* 0x000fe400078e00d6 */
[----:B------:R-:W-:Y:S01]  /*4f20*/  IMAD.MOV.U32 R0, RZ, RZ, R215 ;  /* 0x000000ffff007224 */ /* 0x000fe200078e00d7 */
[----:B------:R1:W-:Y:S01]  /*4f30*/  STL.64 [R1+0x8], R154 ;  /* 0x0000089a01007387 */ /* 0x0003e20000100a00 */
[----:B------:R-:W-:Y:S01]  /*4f40*/  IMAD.MOV.U32 R5, RZ, RZ, R212 ;  /* 0x000000ffff057224 */ /* 0x000fe200078e00d4 */
[----:B------:R-:W-:Y:S01]  /*4f50*/  MOV R6, R211 ;  /* 0x000000d300067202 */ /* 0x000fe20000000f00 */
[----:B------:R-:W-:Y:S01]  /*4f60*/  IMAD.MOV.U32 R4, RZ, RZ, R213 ;  /* 0x000000ffff047224 */ /* 0x000fe200078e00d5 */
[----:B------:R-:W2:Y:S01]  /*4f70*/  LDL.LU.64 R214, [R1+0x270] ;  /* 0x0002700001d67983 */ /* 0x000ea20000300a00 */
[----:B------:R-:W-:-:S02]  /*4f80*/  IMAD.MOV.U32 R7, RZ, RZ, R210 ;  /* 0x000000ffff077224 */ /* 0x000fc400078e00d2 */
[----:B------:R-:W-:Y:S01]  /*4f90*/  IMAD.MOV.U32 R9, RZ, RZ, R208 ;  /* 0x000000ffff097224 */ /* 0x000fe200078e00d0 */
[----:B------:R-:W2:Y:S01]  /*4fa0*/  LDL.LU.64 R212, [R1+0x268] ;  /* 0x0002680001d47983 */ /* 0x000ea20000300a00 */
[----:B------:R-:W-:Y:S01]  /*4fb0*/  IMAD.MOV.U32 R8, RZ, RZ, R209 ;  /* 0x000000ffff087224 */ /* 0x000fe200078e00d1 */
[----:B------:R-:W-:Y:S01]  /*4fc0*/  MOV R12, R205 ;  /* 0x000000cd000c7202 */ /* 0x000fe20000000f00 */
        /* <DEDUP_REMOVED lines=12> */
[----:B------:R-:W-:-:S03]  /*5090*/  IMAD.MOV.U32 R19, RZ, RZ, R198 ;  /* 0x000000ffff137224 */ /* 0x000fc600078e00c6 */
[----:B------:R-:W2:Y:S01]  /*50a0*/  LDL.LU.64 R202, [R1+0x240] ;  /* 0x0002400001ca7983 */ /* 0x000ea20000300a00 */
[----:B------:R-:W-:Y:S02]  /*50b0*/  IMAD.MOV.U32 R21, RZ, RZ, R196 ;  /* 0x000000ffff157224 */ /* 0x000fe400078e00c4 */
        /* <DEDUP_REMOVED lines=113> */
[----:B------:R-:W-:Y:S02]  /*57d0*/  WARPGROUP.DEPBAR.LE gsb0, 0x0 ;  /* 0x00008000000079c5 */ /* 0x000fe40000010000 */
[----:B------:R-:W-:-:S06]  /*57e0*/  WARPGROUP.ARRIVE ;  /* 0x00000000000079c5 */ /* 0x000fcc0000000000 */
[----:B------:R-:W-:Y:S01]  /*57f0*/  HGMMA.64x128x16.F32.BF16 R24, gdesc[UR16], R24, gsb0 ;  /* 0x01e00000101879f0 */ /* 0x000fe20008001818 */
        /* <DEDUP_REMOVED lines=22> */
[----:B------:R-:W-:Y:S01]  /*5960*/  IMAD.MOV.U32 R251, RZ, RZ, R0 ;  /* 0x000000fffffb7224 */ /* 0x000fe200078e0000 */
[----:B------:R-:W-:Y:S01]  /*5970*/  UIADD3 UR14, UR10, 0x6, URZ ;  /* 0x000000060a0e7890 */ /* 0x000fe2000fffe03f */
[----:B------:R-:W-:Y:S01]  /*5980*/  IMAD.MOV.U32 R232, RZ, RZ, R21 ;  /* 0x000000ffffe87224 */ /* 0x000fe200078e0015 */
[----:B------:R-:W-:Y:S01]  /*5990*/  UIADD3 UR16, UR12, 0x6, URZ ;  /* 0x000000060c107890 */ /* 0x000fe2000fffe03f */
[----:B------:R-:W-:Y:S01]  /*59a0*/  IMAD.MOV.U32 R233, RZ, RZ, R20 ;  /* 0x000000ffffe97224 */ /* 0x000fe200078e0014 */
[----:B------:R-:W-:Y:S01]  /*59b0*/  UMOV UR13, 0x40000040 ;  /* 0x40000040000d7882 */ /* 0x000fe20000000000 */
[----:B------:R-:W-:Y:S01]  /*59c0*/  IMAD.MOV.U32 R236, RZ, RZ, R17 ;  /* 0x000000ffffec7224 */ /* 0x000fe200078e0011 */
[----:B------:R-:W-:Y:S01]  /*59d0*/  UMOV UR15, 0x40000040 ;  /* 0x40000040000f7882 */ /* 0x000fe20000000000 */
[----:B------:R-:W-:-:S02]  /*59e0*/  IMAD.MOV.U32 R237, RZ, RZ, R16 ;  /* 0x000000ffffed7224 */ /* 0x000fc400078e0010 */
[----:B------:R-:W-:Y:S01]  /*59f0*/  IMAD.MOV.U32 R238, RZ, RZ, R15 ;  /* 0x000000ffffee7224 */ /* 0x000fe200078e000f */
[----:B------:R-:W-:Y:S01]  /*5a00*/  UMOV UR12, UR14 ;  /* 0x0000000e000c7c82 */ /* 0x000fe20008000000 */
[----:B------:R-:W-:Y:S01]  /*5a10*/  UMOV UR14, UR16 ;  /* 0x00000010000e7c82 */ /* 0x000fe20008000000 */
[----:B------:R1:W5:Y:S01]  /*5a20*/  LDL.LU R3, [R1+0x170] ;  /* 0x0001700001037983 */ /* 0x0003620000300800 */
[----:B------:R-:W-:Y:S02]  /*5a30*/  WARPGROUP.DEPBAR.LE gsb0, 0x0 ;  /* 0x00008000000079c5 */ /* 0x000fe40000010000 */
        /* <DEDUP_REMOVED lines=35> */
[----:B--2---:R-:W2:Y:S04]  /*5c70*/  LDL.LU.64 R214, [R1+0x168] ;  /* 0x0001680001d67983 */ /* 0x004ea80000300a00 */
        /* <DEDUP_REMOVED lines=20> */
[----:B------:R-:W-:-:S07]  /*5dc0*/  WARPGROUP.ARRIVE ;  /* 0x00000000000079c5 */ /* 0x000fce0000000000 */
[----:B------:R-:W-:Y:S01]  /*5dd0*/  HGMMA.64x128x16.F32.BF16 R88, gdesc[UR12], R88, gsb0 ;  /* 0x01e000000c5879f0 */ /* 0x000fe20008001858 */
[----:B------:R-:W-:Y:S01]  /*5de0*/  UIADD3 UR12, UR10, 0x606, URZ ;  /* 0x000006060a0c7890 */ /* 0x000fe2000fffe03f */
[----:B------:R-:W-:Y:S01]  /*5df0*/  UMOV UR13, 0x40000040 ;  /* 0x40000040000d7882 */ /* 0x000fe20000000000 */
[----:B------:R-:W-:Y:S02]  /*5e00*/  WARPGROUP.DEPBAR.LE gsb0, 0x0 ;  /* 0x00008000000079c5 */ /* 0x000fe40000010000 */
[----:B------:R-:W-:-:S07]  /*5e10*/  WARPGROUP.ARRIVE ;  /* 0x00000000000079c5 */ /* 0x000fce0000000000 */
[----:B------:R-:W-:Y:S03]  /*5e20*/  HGMMA.64x128x16.F32.BF16 R24, gdesc[UR12], R24, gsb0 ;  /* 0x01e000000c1879f0 */ /* 0x000fe60008001818 */
[----:B------:R-:W-:Y:S02]  /*5e30*/  WARPGROUP.DEPBAR.LE gsb0, 0x0 ;  /* 0x00008000000079c5 */ /* 0x000fe40000010000 */
[----:B-1----:R-:W-:Y:S05]  /*5e40*/  @!P2 BRA `(.L_x_16) ;  /* 0x000000000004a947 */ /* 0x002fea0003800000 */
[----:B------:R-:W-:Y:S01]  /*5e50*/  BPT.TRAP 0x1 ;  /* 0x000000040000795c */ /* 0x000fe20000300000 */
.L_x_16:
[----:B------:R-:W-:Y:S02]  /*5e60*/  UISETP.GT.U32.AND UP0, UPT, UR6, 0x1, UPT ;  /* 0x000000010600788c */ /* 0x000fe4000bf04070 */
[----:B------:R-:W-:-:S04]  /*5e70*/  ULEA UR9, UR5, UR9, 0x3 ;  /* 0x0000000905097291 */ /* 0x000fc8000f8e183f */
[----:B------:R-:W-:Y:S01]  /*5e80*/  UIADD3 UR9, UR9, 0x30020, URZ ;  /* 0x0003002009097890 */ /* 0x000fe2000fffe03f */
[----:B------:R-:W-:-:S03]  /*5e90*/  PLOP3.LUT P1, PT, PT, PT, UP0, 0x80, 0x0 ;  /* 0x000000000000781c */ /* 0x000fc60003f2f008 */
[----:B------:R-:W-:-:S09]  /*5ea0*/  UPRMT UR9, URZ, 0x654, UR9 ;  /* 0x000006543f097896 */ /* 0x000fd20008000009 */
[----:B------:R-:W-:Y:S01]  /*5eb0*/  SYNCS.ARRIVE.TRANS64.RED.A1T0 RZ, [UR9], RZ ;  /* 0x000000ffffff79a7 */ /* 0x000fe20008100409 */
[----:B------:R-:W-:Y:S05]  /*5ec0*/  @P1 BRA `(.L_x_17) ;  /* 0x0000000000041947 */ /* 0x000fea0003800000 */
[----:B------:R-:W-:Y:S01]  /*5ed0*/  BPT.TRAP 0x1 ;  /* 0x000000040000795c */ /* 0x000fe20000300000 */
.L_x_17:
[----:B------:R-:W-:Y:S02]  /*5ee0*/  UISETP.GT.AND UP2, UPT, UR8, 0x1, UPT ;  /* 0x000000010800788c */ /* 0x000fe4000bf44270 */
[----:B------:R-:W-:Y:S02]  /*5ef0*/  UIADD3 UR4, UR4, 0x1, URZ ;  /* 0x0000000104047890 */ /* 0x000fe4000fffe03f */
[----:B------:R-:W-:Y:S02]  /*5f00*/  UIADD3 UR5, UR5, 0x1, URZ ;  /* 0x0000000105057890 */ /* 0x000fe4000fffe03f */
[----:B------:R-:W-:Y:S01]  /*5f10*/  PLOP3.LUT P1, PT, PT, PT, UP2, 0x80, 0x0 ;  /* 0x000000000000781c */ /* 0x000fe20003f2f028 */
[----:B------:R-:W-:Y:S02]  /*5f20*/  UISETP.NE.AND UP0, UPT, UR4, 0x4, UPT ;  /* 0x000000040400788c */ /* 0x000fe4000bf05270 */
[----:B------:R-:W-:Y:S02]  /*5f30*/  UISETP.NE.AND UP1, UPT, UR5, 0x4, UPT ;  /* 0x000000040500788c */ /* 0x000fe4000bf25270 */
[----:B------:R-:W-:-:S02]  /*5f40*/  USEL UR9, URZ, 0x1, UP0 ;  /* 0x000000013f097887 */ /* 0x000fc40008000000 */
[----:B------:R-:W-:Y:S02]  /*5f50*/  USEL UR4, UR4, URZ, UP0 ;  /* 0x0000003f04047287 */ /* 0x000fe40008000000 */
[----:B------:R-:W-:Y:S02]  /*5f60*/  UIADD3 UR8, UR8, -0x1, URZ ;  /* 0xffffffff08087890 */ /* 0x000fe4000fffe03f */
[----:B------:R-:W-:Y:S01]  /*5f70*/  USEL UR5, UR5, URZ, UP1 ;  /* 0x0000003f05057287 */ /* 0x000fe20008800000 */
[----:B-----5:R-:W-:Y:S01]  /*5f80*/  LOP3.LUT R3, R3, UR9, RZ, 0x3c, !PT ;  /* 0x0000000903037c12 */ /* 0x020fe2000f8e3cff */
[----:B------:R-:W-:Y:S01]  /*5f90*/  UPLOP3.LUT UP0, UPT, UPT, UPT, UPT, 0x80, 0x0 ;  /* 0x000000000000789c */ /* 0x000fe20003f0f070 */
[----:B------:R-:W-:Y:S10]  /*5fa0*/  @P1 BRA `(.L_x_18) ;  /* 0xffffffd400741947 */ /* 0x000ff4000383ffff */
.L_x_13:
[----:B------:R-:W-:Y:S05]  /*5fb0*/  @!P0 BRA `(.L_x_19) ;  /* 0x0000000000448947 */ /* 0x000fea0003800000 */
[----:B------:R-:W-:-:S04]  /*5fc0*/  ULOP3.LUT UR4, UR6, 0x1, URZ, 0xfc, !UPT ;  /* 0x0000000106047892 */ /* 0x000fc8000f8efc3f */
[----:B------:R-:W-:-:S06]  /*5fd0*/  UISETP.NE.AND UP0, UPT, UR4, 0x3, UPT ;  /* 0x000000030400788c */ /* 0x000fcc000bf05270 */
[----:B------:R-:W-:-:S13]  /*5fe0*/  PLOP3.LUT P0, PT, PT, PT, UP0, 0x80, 0x0 ;  /* 0x000000000000781c */ /* 0x000fda0003f0f008 */
[----:B------:R-:W-:Y:S05]  /*5ff0*/  @!P0 BRA `(.L_x_20) ;  /* 0x0000000000048947 */ /* 0x000fea0003800000 */
[----:B------:R-:W-:Y:S01]  /*6000*/  BPT.TRAP 0x1 ;  /* 0x000000040000795c */ /* 0x000fe20000300000 */
.L_x_20:
[----:B------:R-:W1:Y:S01]  /*6010*/  S2UR UR8, SR_CgaCtaId ;  /* 0x00000000000879c3 */ /* 0x000e620000008800 */
[----:B------:R-:W-:Y:S01]  /*6020*/  USHF.L.U32 UR4, UR7, 0x3, URZ ;  /* 0x0000000307047899 */ /* 0x000fe2000800063f */
[----:B------:R-:W-:Y:S01]  /*6030*/  UMOV UR5, 0x400 ;  /* 0x0000040000057882 */ /* 0x000fe20000000000 */
[----:B------:R-:W-:Y:S02]  /*6040*/  UISETP.GT.U32.AND UP0, UPT, UR6, 0x1, UPT ;  /* 0x000000010600788c */ /* 0x000fe4000bf04070 */
[----:B------:R-:W-:-:S04]  /*6050*/  ULOP3.LUT UR4, UR4, 0x18, URZ, 0xc0, !UPT ;  /* 0x0000001804047892 */ /* 0x000fc8000f8ec03f */
[----:B------:R-:W-:Y:S01]  /*6060*/  PLOP3.LUT P0, PT, PT, PT, UP0, 0x80, 0x0 ;  /* 0x000000000000781c */ /* 0x000fe20003f0f008 */
[----:B-1----:R-:W-:-:S04]  /*6070*/  ULEA UR5, UR8, UR5, 0x18 ;  /* 0x0000000508057291 */ /* 0x002fc8000f8ec03f */
[----:B------:R-:W-:-:S04]  /*6080*/  UIADD3 UR4, UR5, 0x30020, UR4 ;  /* 0x0003002005047890 */ /* 0x000fc8000fffe004 */
[----:B------:R-:W-:-:S09]  /*6090*/  UPRMT UR4, URZ, 0x654, UR4 ;  /* 0x000006543f047896 */ /* 0x000fd20008000004 */
[----:B------:R-:W-:Y:S01]  /*60a0*/  SYNCS.ARRIVE.TRANS64.RED.A1T0 RZ, [UR4], RZ ;  /* 0x000000ffffff79a7 */ /* 0x000fe20008100404 */
[----:B------:R-:W-:Y:S05]  /*60b0*/  @P0 BRA `(.L_x_19) ;  /* 0x0000000000040947 */ /* 0x000fea0003800000 */
[----:B------:R-:W-:Y:S01]  /*60c0*/  BPT.TRAP 0x1 ;  /* 0x000000040000795c */ /* 0x000fe20000300000 */
.L_x_19:
[----:B------:R-:W1:Y:S01]  /*60d0*/  S2R R2, SR_TID.X ;  /* 0x0000000000027919 */ /* 0x000e620000002100 */
[----:B------:R-:W-:Y:S01]  /*60e0*/  ULDC.64 UR4, c[0x0][0x280] ;  /* 0x0000a00000047ab9 */ /* 0x000fe20000000a00 */
[----:B------:R-:W2:Y:S01]  /*60f0*/  S2R R4, SR_CTAID.Y ;  /* 0x0000000000047919 */ /* 0x000ea20000002600 */
[----:B------:R-:W3:Y:S01]  /*6100*/  S2R R5, SR_CTAID.X ;  /* 0x0000000000057919 */ /* 0x000ee20000002500 */
[----:B-1----:R-:W-:-:S04]  /*6110*/  SHF.R.S32.HI R0, RZ, 0x1f, R2 ;  /* 0x0000001fff007819 */ /* 0x002fc80000011402 */
[----:B------:R-:W-:Y:S01]  /*6120*/  LEA.HI R0, R0, R2, RZ, 0x7 ;  /* 0x0000000200007211 */ /* 0x000fe200078f38ff */
[----:B--2---:R-:W-:-:S03]  /*6130*/  IMAD.SHL.U32 R4, R4, 0x80, RZ ;  /* 0x0000008004047824 */ /* 0x004fc600078e00ff */
[----:B------:R-:W-:Y:S02]  /*6140*/  LOP3.LUT R0, R0, 0xffffff80, RZ, 0xc0, !PT ;  /* 0xffffff8000007812 */ /* 0x000fe400078ec0ff */
[----:B------:R-:W-:-:S03]  /*6150*/  ISETP.GE.AND P0, PT, R4, UR5, PT ;  /* 0x0000000504007c0c */ /* 0x000fc6000bf06270 */
[----:B------:R-:W-:-:S05]  /*6160*/  IMAD.IADD R0, R2, 0x1, -R0 ;  /* 0x0000000102007824 */ /* 0x000fca00078e0a00 */
[----:B------:R-:W-:-:S04]  /*6170*/  SHF.R.S32.HI R3, RZ, 0x1f, R0 ;  /* 0x0000001fff037819 */ /* 0x000fc80000011400 */
[CC--:B------:R-:W-:Y:S02]  /*6180*/  LEA.HI R2, R3.reuse, R0.reuse, RZ, 0x2 ;  /* 0x0000000003027211 */ /* 0x0c0fe400078f10ff */
[----:B------:R-:W-:Y:S02]  /*6190*/  LEA.HI R3, R3, R0, RZ, 0x5 ;  /* 0x0000000003037211 */ /* 0x000fe400078f28ff */
[--C-:B------:R-:W-:Y:S02]  /*61a0*/  SHF.R.S32.HI R14, RZ, 0x2, R2.reuse ;  /* 0x00000002ff0e7819 */ /* 0x100fe40000011402 */
[----:B------:R-:W-:Y:S02]  /*61b0*/  SHF.R.S32.HI R15, RZ, 0x1f, R2 ;  /* 0x0000001fff0f7819 */ /* 0x000fe40000011402 */
[----:B------:R-:W-:Y:S02]  /*61c0*/  LOP3.LUT R2, R2, 0x7ffffffc, RZ, 0xc0, !PT ;  /* 0x7ffffffc02027812 */ /* 0x000fe400078ec0ff */
[----:B------:R-:W-:-:S03]  /*61d0*/  LEA.HI R15, R15, R14, RZ, 0x3 ;  /* 0x0000000e0f0f7211 */ /* 0x000fc600078f18ff */
[----:B------:R-:W-:Y:S01]  /*61e0*/  IMAD.IADD R2, R0, 0x1, -R2 ;  /* 0x0000000100027824 */ /* 0x000fe200078e0a02 */
[----:B------:R-:W-:-:S04]  /*61f0*/  LOP3.LUT R15, R15, 0xfffffff8, RZ, 0xc0, !PT ;  /* 0xfffffff80f0f7812 */ /* 0x000fc800078ec0ff */
[----:B------:R-:W-:Y:S01]  /*6200*/  SHF.L.U32 R0, R2, 0x1, RZ ;  /* 0x0000000102007819 */ /* 0x000fe200000006ff */
[----:B------:R-:W-:-:S03]  /*6210*/  IMAD.IADD R14, R14, 0x1, -R15 ;  /* 0x000000010e0e7824 */ /* 0x000fc600078e0a0f */
[----:B------:R-:W-:Y:S02]  /*6220*/  SHF.R.S32.HI R2, RZ, 0x1f, R0 ;  /* 0x0000001fff027819 */ /* 0x000fe40000011400 */
[----:B------:R-:W-:Y:S02]  /*6230*/  IADD3 R10, P1, R4, R0, RZ ;  /* 0x00000000040a7210 */ /* 0x000fe40007f3e0ff */
[----:B------:R-:W-:Y:S02]  /*6240*/  IADD3 R0, -R0, UR5, -R4 ;  /* 0x0000000500007c10 */ /* 0x000fe4000fffe904 */
[----:B------:R-:W-:Y:S01]  /*6250*/  LEA.HI.X.SX32 R11, R4, R2, 0x1, P1 ;  /* 0x00000002040b7211 */ /* 0x000fe200008f0eff */
[----:B---3--:R-:W-:Y:S01]  /*6260*/  IMAD.SHL.U32 R4, R5, 0x100, RZ ;  /* 0x0000010005047824 */ /* 0x008fe200078e00ff */
[----:B------:R-:W-:Y:S02]  /*6270*/  SHF.R.S32.HI R15, RZ, 0x1f, R14 ;  /* 0x0000001fff0f7819 */ /* 0x000fe4000001140e */
[----:B------:R-:W-:-:S02]  /*6280*/  SHF.R.S32.HI R2, RZ, 0x5, R3 ;  /* 0x00000005ff027819 */ /* 0x000fc40000011403 */
[----:B------:R-:W-:Y:S01]  /*6290*/  ISETP.GE.OR P0, PT, R4, UR4, P0 ;  /* 0x0000000404007c0c */ /* 0x000fe20008706670 */
[----:B------:R-:W-:-:S04]  /*62a0*/  IMAD.WIDE R12, R5, 0x100, R14 ;  /* 0x00000100050c7825 */ /* 0x000fc800078e020e */
[----:B------:R-:W-:-:S04]  /*62b0*/  IMAD.WIDE R12, R2, 0x10, R12 ;  /* 0x00000010020c7825 */ /* 0x000fc800078e020c */
[----:B------:R-:W-:-:S05]  /*62c0*/  IMAD R2, R2, -0x10, -R4 ;  /* 0xfffffff002027824 */ /* 0x000fca00078e0a04 */
[----:B------:R-:W-:Y:S01]  /*62d0*/  IADD3 R14, R2, UR4, -R14 ;  /* 0x00000004020e7c10 */ /* 0x000fe2000fffe80e */
[----:B------:R-:W-:Y:S06]  /*62e0*/  @P0 EXIT ;  /* 0x000000000000094d */ /* 0x000fec0003800000 */
[----:B------:R-:W-:Y:S01]  /*62f0*/  FSETP.NEU.AND P2, PT, RZ, UR22, PT ;  /* 0x00000016ff007c0b */ /* 0x000fe2000bf4d000 */
[----:B------:R-:W-:Y:S01]  /*6300*/  ULDC.64 UR14, c[0x0][0x5d0] ;  /* 0x00017400000e7ab9 */ /* 0x000fe20000000a00 */
[----:B------:R-:W-:Y:S01]  /*6310*/  ISETP.GT.AND P0, PT, R14, RZ, PT ;  /* 0x000000ff0e00720c */ /* 0x000fe20003f04270 */
[----:B------:R-:W-:Y:S01]  /*6320*/  IMAD R2, R13, UR14, RZ ;  /* 0x0000000e0d027c24 */ /* 0x000fe2000f8e02ff */
[----:B------:R-:W-:Y:S02]  /*6330*/  USHF.L.U64.HI UR5, UR14, 0x3, UR15 ;  /* 0x000000030e057899 */ /* 0x000fe4000801020f */
[----:B------:R-:W-:Y:S01]  /*6340*/  IMAD.WIDE.U32 R4, R12, UR14, R10 ;  /* 0x0000000e0c047c25 */ /* 0x000fe2000f8e000a */
[----:B------:R-:W-:Y:S01]  /*6350*/  USHF.L.U32 UR4, UR14, 0x3, URZ ;  /* 0x000000030e047899 */ /* 0x000fe2000800063f */
[----:B------:R-:W-:Y:S02]  /*6360*/  ISETP.GT.AND P1, PT, R0, RZ, P0 ;  /* 0x000000ff0000720c */ /* 0x000fe40000724270 */
[----:B------:R-:W-:-:S04]  /*6370*/  IMAD R2, R12, UR15, R2 ;  /* 0x0000000f0c027c24 */ /* 0x000fc8000f8e0202 */
[----:B------:R-:W-:Y:S01]  /*6380*/  IMAD.IADD R3, R5, 0x1, R2 ;  /* 0x0000000105037824 */ /* 0x000fe200078e0202 */
[----:B------:R-:W-:Y:S06]  /*6390*/  @!P2 BRA `(.L_x_21) ;  /* 0x000000b000c0a947 */ /* 0x000fec0003800000 */
[----:B------:R-:W-:Y:S01]  /*63a0*/  ULDC.64 UR6, c[0x0][0x5c8] ;  /* 0x0001720000067ab9 */ /* 0x000fe20000000a00 */
[----:B------:R-:W-:Y:S01]  /*63b0*/  ULDC.64 UR16, c[0x0][0x5b0] ;  /* 0x00016c0000107ab9 */ /* 0x000fe20000000a00 */
[C---:B------:R-:W-:Y:S01]  /*63c0*/  LEA R2, P2, R4.reuse, UR6, 0x1 ;  /* 0x0000000604027c11 */ /* 0x040fe2000f8408ff */
[----:B------:R-:W-:Y:S01]  /*63d0*/  IMAD R6, R13, UR16, RZ ;  /* 0x000000100d067c24 */ /* 0x000fe2000f8e02ff */
[----:B------:R-:W-:Y:S01]  /*63e0*/  ULDC.64 UR18, c[0x0][0x5a8] ;  /* 0x00016a0000127ab9 */ /* 0x000fe20000000a00 */
[----:B------:R-:W2:Y:S01]  /*63f0*/  LDL.LU R7, [R1] ;  /* 0x0000000001077983 */ /* 0x000ea20000300800 */
[----:B------:R-:W-:Y:S01]  /*6400*/  LEA.HI.X R3, R4, UR7, R3, 0x1, P2 ;  /* 0x0000000704037c11 */ /* 0x000fe200090f0c03 */
[C---:B------:R-:W-:Y:S02]  /*6410*/  IMAD R6, R12.reuse, UR17, R6 ;  /* 0x000000110c067c24 */ /* 0x040fe4000f8e0206 */
[----:B------:R-:W-:-:S04]  /*6420*/  IMAD.WIDE.U32 R4, R12, UR16, R10 ;  /* 0x000000100c047c25 */ /* 0x000fc8000f8e000a */
[----:B------:R-:W-:Y:S01]  /*6430*/  IMAD.IADD R5, R5, 0x1, R6 ;  /* 0x0000000105057824 */ /* 0x000fe200078e0206 */
[----:B------:R-:W-:-:S04]  /*6440*/  LEA R8, P2, R4, UR18, 0x1 ;  /* 0x0000001204087c11 */ /* 0x000fc8000f8408ff */
[----:B------:R-:W-:-:S05]  /*6450*/  LEA.HI.X R9, R4, UR19, R5, 0x1, P2 ;  /* 0x0000001304097c11 */ /* 0x000fca00090f0c05 */
[----:B------:R-:W3:Y:S01]  /*6460*/  @P1 LDG.E.LTC128B.U16 R15, desc[UR20][R8.64] ;  /* 0x00000014080f1981 */ /* 0x000ee2000c1e1520 */
[----:B------:R-:W-:Y:S01]  /*6470*/  ISETP.GT.AND P2, PT, R0, 0x1, P0 ;  /* 0x000000010000780c */ /* 0x000fe20000744270 */
[----:B------:R-:W-:Y:S01]  /*6480*/  BSSY B0, `(.L_x_22) ;  /* 0x0000008000007945 */ /* 0x000fe20003800000 */
[----:B---3--:R-:W-:-:S05]  /*6490*/  SHF.L.U32 R4, R15, 0x10, RZ ;  /* 0x000000100f047819 */ /* 0x008fca00000006ff */
[----:B------:R-:W-:-:S04]  /*64a0*/  FMUL R4, R4, UR22 ;  /* 0x0000001604047c20 */ /* 0x000fc80008400000 */
[----:B--2---:R-:W-:-:S05]  /*64b0*/  FFMA R4, R7, UR11, R4 ;  /* 0x0000000b07047c23 */ /* 0x004fca0008000004 */
[----:B------:R-:W-:-:S05]  /*64c0*/  F2FP.BF16.F32.PACK_AB R4, RZ, R4 ;  /* 0x00000004ff04723e */ /* 0x000fca00000010ff */
[----:B------:R1:W-:Y:S01]  /*64d0*/  @P1 STG.E.U16 desc[UR20][R2.64], R4 ;  /* 0x0000000402001986 */ /* 0x0003e2000c101514 */
[----:B------:R-:W-:Y:S05]  /*64e0*/  @!P2 BRA `(.L_x_23) ;  /* 0x000000000004a947 */ /* 0x000fea0003800000 */
[----:B------:R2:W5:Y:S02]  /*64f0*/  LDG.E.LTC128B.U16 R15, desc[UR20][R8.64+0x2] ;  /* 0x00000214080f7981 */ /* 0x000564000c1e1520 */
.L_x_23:
[----:B------:R-:W-:Y:S05]  /*6500*/  BSYNC B0 ;  /* 0x0000000000007941 */ /* 0x000fea0003800000 */
.L_x_22:
[----:B------:R-:W3:Y:S01]  /*6510*/  LDL.LU R5, [R1+0x4] ;  /* 0x0000040001057983 */ /* 0x000ee20000300800 */
[----:B-1---5:R-:W-:Y:S01]  /*6520*/  IMAD.U32 R4, R15, 0x10000, RZ ;  /* 0x000100000f047824 */ /* 0x022fe200078e00ff */
[----:B------:R-:W-:Y:S02]  /*6530*/  USHF.L.U64.HI UR13, UR16, 0x3, UR17 ;  /* 0x00000003100d7899 */ /* 0x000fe40008010211 */
[----:B------:R-:W-:Y:S01]  /*6540*/  USHF.L.U32 UR12, UR16, 0x3, URZ ;  /* 0x00000003100c7899 */ /* 0x000fe2000800063f */
[----:B------:R-:W-:Y:S01]  /*6550*/  FMUL R4, R4, UR22 ;  /* 0x0000001604047c20 */ /* 0x000fe20008400000 */
[----:B------:R-:W-:Y:S01]  /*6560*/  IMAD.U32 R17, RZ, RZ, UR16 ;  /* 0x00000010ff117e24 */ /* 0x000fe2000f8e00ff */
[----:B------:R-:W4:Y:S02]  /*6570*/  LDL.LU R18, [R1+0x8] ;  /* 0x0000080001127983 */ /* 0x000f240000300800 */
[----:B---3--:R-:W-:-:S05]  /*6580*/  FFMA R4, R5, UR11, R4 ;  /* 0x0000000b05047c23 */ /* 0x008fca0008000004 */
[----:B------:R-:W-:-:S05]  /*6590*/  F2FP.BF16.F32.PACK_AB R4, RZ, R4 ;  /* 0x00000004ff04723e */ /* 0x000fca00000010ff */
[----:B------:R1:W-:Y:S02]  /*65a0*/  @P2 STG.E.U16 desc[UR20][R2.64+0x2], R4 ;  /* 0x0000020402002986 */ /* 0x0003e4000c101514 */
[----:B-1----:R-:W-:-:S03]  /*65b0*/  IMAD.WIDE.U32 R4, R12, R17, UR12 ;  /* 0x0000000c0c047e25 */ /* 0x002fc6000f8e0011 */
[----:B------:R-:W-:-:S04]  /*65c0*/  IADD3 R4, P1, R10, R4, RZ ;  /* 0x000000040a047210 */ /* 0x000fc80007f3e0ff */
[----:B------:R-:W-:Y:S02]  /*65d0*/  IADD3.X R5, R11, R6, R5, P1, !PT ;  /* 0x000000060b057210 */ /* 0x000fe40000ffe405 */
[----:B------:R-:W-:Y:S02]  /*65e0*/  ISETP.GT.AND P1, PT, R14, 0x8, PT ;  /* 0x000000080e00780c */ /* 0x000fe40003f24270 */
[----:B------:R-:W-:Y:S02]  /*65f0*/  LEA R6, P3, R4, UR18, 0x1 ;  /* 0x0000001204067c11 */ /* 0x000fe4000f8608ff */
[----:B------:R-:W-:Y:S02]  /*6600*/  ISETP.GT.AND P2, PT, R0, RZ, P1 ;  /* 0x000000ff0000720c */ /* 0x000fe40000f44270 */
[----:B------:R-:W-:-:S11]  /*6610*/  LEA.HI.X R7, R4, UR19, R5, 0x1, P3 ;  /* 0x0000001304077c11 */ /* 0x000fd600098f0c05 */
[----:B------:R-:W3:Y:S01]  /*6620*/  @P2 LDG.E.LTC128B.U16 R15, desc[UR20][R6.64] ;  /* 0x00000014060f2981 */ /* 0x000ee2000c1e1520 */
[----:B------:R-:W-:Y:S01]  /*6630*/  USHF.L.U32 UR8, UR4, 0x1, URZ ;  /* 0x0000000104087899 */ /* 0x000fe2000800063f */
[----:B------:R-:W-:Y:S01]  /*6640*/  ISETP.GT.AND P3, PT, R0, 0x1, P1 ;  /* 0x000000010000780c */ /* 0x000fe20000f64270 */
[----:B------:R-:W-:Y:S01]  /*6650*/  USHF.L.U64.HI UR5, UR4, 0x1, UR5 ;  /* 0x0000000104057899 */ /* 0x000fe20008010205 */
[----:B------:R-:W-:Y:S03]  /*6660*/  BSSY B0, `(.L_x_24) ;  /* 0x000000b000007945 */ /* 0x000fe60003800000 */
[----:B------:R-:W-:Y:S01]  /*6670*/  IADD3 R4, P4, R2, UR8, RZ ;  /* 0x0000000802047c10 */ /* 0x000fe2000ff9e0ff */
[----:B---3--:R-:W-:-:S04]  /*6680*/  IMAD.U32 R5, R15, 0x10000, RZ ;  /* 0x000100000f057824 */ /* 0x008fc800078e00ff */
[----:B------:R-:W-:-:S04]  /*6690*/  FMUL R5, R5, UR22 ;  /* 0x0000001605057c20 */ /* 0x000fc80008400000 */
[----:B----4-:R-:W-:-:S05]  /*66a0*/  FFMA R5, R18, UR11, R5 ;  /* 0x0000000b12057c23 */ /* 0x010fca0008000005 */
[----:B------:R-:W-:-:S04]  /*66b0*/  F2FP.BF16.F32.PACK_AB R5, RZ, R5 ;  /* 0x00000005ff05723e */ /* 0x000fc800000010ff */
[----:B------:R-:W-:Y:S02]  /*66c0*/  PRMT R16, R5, 0x7610, R16 ;  /* 0x0000761005107816 */ /* 0x000fe40000000010 */
[----:B------:R-:W-:-:S05]  /*66d0*/  IADD3.X R5, R3, UR5, RZ, P4, !PT ;  /* 0x0000000503057c10 */ /* 0x000fca000a7fe4ff */
[----:B------:R1:W-:Y:S01]  /*66e0*/  @P2 STG.E.U16 desc[UR20][R4.64], R16 ;  /* 0x0000001004002986 */ /* 0x0003e2000c101514 */
[----:B------:R-:W-:Y:S05]  /*66f0*/  @!P3 BRA `(.L_x_25) ;  /* 0x000000000004b947 */ /* 0x000fea0003800000 */
[----:B------:R3:W5:Y:S02]  /*6700*/  LDG.E.LTC128B.U16 R15, desc[UR20][R6.64+0x2] ;  /* 0x00000214060f7981 */ /* 0x000764000c1e1520 */
.L_x_25:
[----:B------:R-:W-:Y:S05]  /*6710*/  BSYNC B0 ;  /* 0x0000000000007941 */ /* 0x000fea0003800000 */
.L_x_24:
[----:B------:R-:W4:Y:S01]  /*6720*/  LDL.LU R18, [R1+0xc] ;  /* 0x00000c0001127983 */ /* 0x000f220000300800 */
[----:B-1---5:R-:W-:Y:S01]  /*6730*/  IMAD.U32 R16, R15, 0x10000, RZ ;  /* 0x000100000f107824 */ /* 0x022fe200078e00ff */
[----:B------:R-:W-:Y:S01]  /*6740*/  ISETP.GT.AND P2, PT, R0, 0x8, P0 ;  /* 0x000000080000780c */ /* 0x000fe20000744270 */
[----:B------:R-:W-:Y:S02]  /*6750*/  BSSY B0, `(.L_x_26) ;  /* 0x0000007000007945 */ /* 0x000fe40003800000 */
[----:B------:R-:W-:-:S04]  /*6760*/  FMUL R16, R16, UR22 ;  /* 0x0000001610107c20 */ /* 0x000fc80008400000 */
[----:B----4-:R-:W-:-:S05]  /*6770*/  FFMA R16, R18, UR11, R16 ;  /* 0x0000000b12107c23 */ /* 0x010fca0008000010 */
[----:B------:R-:W-:-:S05]  /*6780*/  F2FP.BF16.F32.PACK_AB R16, RZ, R16 ;  /* 0x00000010ff10723e */ /* 0x000fca00000010ff */
[----:B------:R1:W-:Y:S01]  /*6790*/  @P3 STG.E.U16 desc[UR20][R4.64+0x2], R16 ;  /* 0x0000021004003986 */ /* 0x0003e2000c101514 */
[----:B------:R-:W-:Y:S05]  /*67a0*/  @!P2 BRA `(.L_x_27) ;  /* 0x000000000004a947 */ /* 0x000fea0003800000 */
[----:B------:R4:W5:Y:S02]  /*67b0*/  LDG.E.LTC128B.U16 R15, desc[UR20][R8.64+0x10] ;  /* 0x00001014080f7981 */ /* 0x000964000c1e1520 */
.L_x_27:
[----:B------:R-:W-:Y:S05]  /*67c0*/  BSYNC B0 ;  /* 0x0000000000007941 */ /* 0x000fea0003800000 */
.L_x_26:
[----:B------:R-:W2:Y:S01]  /*67d0*/  LDL.LU R18, [R1+0x10] ;  /* 0x0000100001127983 */ /* 0x000ea20000300800 */
[----:B-1---5:R-:W-:Y:S01]  /*67e0*/  SHF.L.U32 R16, R15, 0x10, RZ ;  /* 0x000000100f107819 */ /* 0x022fe200000006ff */
[----:B------:R-:W-:Y:S04]  /*67f0*/  BSSY B0, `(.L_x_28) ;  /* 0x0000008000007945 */ /* 0x000fe80003800000 */
[----:B------:R-:W-:-:S04]  /*6800*/  FMUL R16, R16, UR22 ;  /* 0x0000001610107c20 */ /* 0x000fc80008400000 */
[----:B--2---:R-:W-:-:S05]  /*6810*/  FFMA R16, R18, UR11, R16 ;  /* 0x0000000b12107c23 */ /* 0x004fca0008000010 */
[----:B------:R-:W-:-:S05]  /*6820*/  F2FP.BF16.F32.PACK_AB R16, RZ, R16 ;  /* 0x00000010ff10723e */ /* 0x000fca00000010ff */
[----:B------:R1:W-:Y:S01]  /*6830*/  @P2 STG.E.U16 desc[UR20][R2.64+0x10], R16 ;  /* 0x0000101002002986 */ /* 0x0003e2000c101514 */
[----:B------:R-:W-:-:S13]  /*6840*/  ISETP.GT.AND P2, PT, R0, 0x9, P0 ;  /* 0x000000090000780c */ /* 0x000fda0000744270 */
[----:B-1----:R-:W-:Y:S05]  /*6850*/  @!P2 BRA `(.L_x_29) ;  /* 0x000000000004a947 */ /* 0x002fea0003800000 */
[----:B------:R1:W5:Y:S02]  /*6860*/  LDG.E.LTC128B.U16 R15, desc[UR20][R8.64+0x12] ;  /* 0x00001214080f7981 */ /* 0x000364000c1e1520 */
.L_x_29:
[----:B------:R-:W-:Y:S05]  /*6870*/  BSYNC B0 ;  /* 0x0000000000007941 */ /* 0x000fea0003800000 */
.L_x_28:
[----:B------:R-:W2:Y:S01]  /*6880*/  LDL.LU R18, [R1+0x14] ;  /* 0x0000140001127983 */ /* 0x000ea20000300800 */
[----:B-----5:R-:W-:Y:S01]  /*6890*/  IMAD.U32 R16, R15, 0x10000, RZ ;  /* 0x000100000f107824 */ /* 0x020fe200078e00ff */
[----:B------:R-:W-:Y:S01]  /*68a0*/  ISETP.GT.AND P3, PT, R0, 0x8, P1 ;  /* 0x000000080000780c */ /* 0x000fe20000f64270 */
[----:B------:R-:W-:Y:S02]  /*68b0*/  BSSY B0, `(.L_x_30) ;  /* 0x0000007000007945 */ /* 0x000fe40003800000 */
[----:B------:R-:W-:-:S04]  /*68c0*/  FMUL R16, R16, UR22 ;  /* 0x0000001610107c20 */ /* 0x000fc80008400000 */
[----:B--2---:R-:W-:-:S05]  /*68d0*/  FFMA R16, R18, UR11, R16 ;  /* 0x0000000b12107c23 */ /* 0x004fca0008000010 */
[----:B------:R-:W-:-:S05]  /*68e0*/  F2FP.BF16.F32.PACK_AB R16, RZ, R16 ;  /* 0x00000010ff10723e */ /* 0x000fca00000010ff */
[----:B------:R2:W-:Y:S01]  /*68f0*/  @P2 STG.E.U16 desc[UR20][R2.64+0x12], R16 ;  /* 0x0000121002002986 */ /* 0x0005e2000c101514 */
[----:B------:R-:W-:Y:S05]  /*6900*/  @!P3 BRA `(.L_x_31) ;  /* 0x000000000004b947 */ /* 0x000fea0003800000 */
[----:B------:R0:W5:Y:S02]  /*6910*/  LDG.E.LTC128B.U16 R15, desc[UR20][R6.64+0x10] ;  /* 0x00001014060f7981 */ /* 0x000164000c1e1520 */
.L_x_31:
[----:B------:R-:W-:Y:S05]  /*6920*/  BSYNC B0 ;  /* 0x0000000000007941 */ /* 0x000fea0003800000 */
.L_x_30:
[----:B------:R-:W3:Y:S01]  /*6930*/  LDL.LU R18, [R1+0x18] ;  /* 0x0000180001127983 */ /* 0x000ee20000300800 */
[----:B--2--5:R-:W-:Y:S01]  /*6940*/  IMAD.U32 R16, R15, 0x10000, RZ ;  /* 0x000100000f107824 */ /* 0x024fe200078e00ff */
[----:B------:R-:W-:Y:S01]  /*6950*/  ISETP.GT.AND P2, PT, R0, 0x9, P1 ;  /* 0x000000090000780c */ /* 0x000fe20000f44270 */
[----:B------:R-:W-:Y:S02]  /*6960*/  BSSY B0, `(.L_x_32) ;  /* 0x0000007000007945 */ /* 0x000fe40003800000 */
[----:B------:R-:W-:-:S04]  /*6970*/  FMUL R16, R16, UR22 ;  /* 0x0000001610107c20 */ /* 0x000fc80008400000 */
[----:B---3--:R-:W-:-:S05]  /*6980*/  FFMA R16, R18, UR11, R16 ;  /* 0x0000000b12107c23 */ /* 0x008fca0008000010 */
[----:B------:R-:W-:-:S05]  /*6990*/  F2FP.BF16.F32.PACK_AB R16, RZ, R16 ;  /* 0x00000010ff10723e */ /* 0x000fca00000010ff */
[----:B------:R2:W-:Y:S01]  /*69a0*/  @P3 STG.E.U16 desc[UR20][R4.64+0x10], R16 ;  /* 0x0000101004003986 */ /* 0x0005e2000c101514 */
[----:B------:R-:W-:Y:S05]  /*69b0*/  @!P2 BRA `(.L_x_33) ;  /* 0x000000000004a947 */ /* 0x000fea0003800000 */
[----:B------:R3:W5:Y:S02]  /*69c0*/  LDG.E.LTC128B.U16 R15, desc[UR20][R6.64+0x12] ;  /* 0x00001214060f7981 */ /* 0x000764000c1e1520 */
.L_x_33:
[----:B------:R-:W-:Y:S05]  /*69d0*/  BSYNC B0 ;  /* 0x0000000000007941 */ /* 0x000fea0003800000 */
.L_x_32:
[----:B------:R-:W4:Y:S01]  /*69e0*/  LDL.LU R18, [R1+0x1c] ;  /* 0x00001c0001127983 */ /* 0x000f220000300800 */
[----:B--2--5:R-:W-:Y:S01]  /*69f0*/  IMAD.U32 R16, R15, 0x10000, RZ ;  /* 0x000100000f107824 */ /* 0x024fe200078e00ff */
        /* <DEDUP_REMOVED lines=8> */
.L_x_35:
[----:B------:R-:W-:Y:S05]  /*6a80*/  BSYNC B0 ;  /* 0x0000000000007941 */ /* 0x000fea0003800000 */
.L_x_34:
        /* <DEDUP_REMOVED lines=10> */
.L_x_37:
[----:B------:R-:W-:Y:S05]  /*6b30*/  BSYNC B0 ;  /* 0x0000000000007941 */ /* 0x000fea0003800000 */
.L_x_36:
[----:B------:R-:W4:Y:S01]  /*6b40*/  LDL.LU R18, [R1+0x24] ;  /* 0x0000240001127983 */ /* 0x000f220000300800 */
[----:B--2--5:R-:W-:Y:S01]  /*6b50*/  SHF.L.U32 R16, R15, 0x10, RZ ;  /* 0x000000100f107819 */ /* 0x024fe200000006ff */
[----:B------:R-:W-:Y:S01]  /*6b60*/  BSSY B0, `(.L_x_38) ;  /* 0x0000008000007945 */ /* 0x000fe20003800000 */
[----:B------:R-:W-:-:S03]  /*6b70*/  ISETP.GT.AND P3, PT, R0, 0x10, P1 ;  /* 0x000000100000780c */ /* 0x000fc60000f64270 */
[----:B------:R-:W-:-:S04]  /*6b80*/  FMUL R16, R16, UR22 ;  /* 0x0000001610107c20 */ /* 0x000fc80008400000 */
[----:B----4-:R-:W-:-:S05]  /*6b90*/  FFMA R16, R18, UR11, R16 ;  /* 0x0000000b12107c23 */ /* 0x010fca0008000010 */
[----:B------:R-:W-:-:S05]  /*6ba0*/  F2FP.BF16.F32.PACK_AB R16, RZ, R16 ;  /* 0x00000010ff10723e */ /* 0x000fca00000010ff */
[----:B------:R2:W-:Y:S01]  /*6bb0*/  @P2 STG.E.U16 desc[UR20][R2.64+0x22], R16 ;  /* 0x0000221002002986 */ /* 0x0005e2000c101514 */
[----:B------:R-:W-:Y:S05]  /*6bc0*/  @!P3 BRA `(.L_x_39) ;  /* 0x000000000004b947 */ /* 0x000fea0003800000 */
[----:B------:R4:W5:Y:S02]  /*6bd0*/  LDG.E.LTC128B.U16 R15, desc[UR20][R6.64+0x20] ;  /* 0x00002014060f7981 */ /* 0x000964000c1e1520 */
.L_x_39:
[----:B------:R-:W-:Y:S05]  /*6be0*/  BSYNC B0 ;  /* 0x0000000000007941 */ /* 0x000fea0003800000 */
.L_x_38:
        /* <DEDUP_REMOVED lines=10> */
.L_x_41:
[----:B------:R-:W-:Y:S05]  /*6c90*/  BSYNC B0 ;  /* 0x0000000000007941 */ /* 0x000fea0003800000 */
.L_x_40:
        /* <DEDUP_REMOVED lines=10> */
.L_x_43:
[----:B------:R-:W-:Y:S05]  /*6d40*/  BSYNC B0 ;  /* 0x0000000000007941 */ /* 0x000fea0003800000 */
.L_x_42:
        /* <DEDUP_REMOVED lines=10> */
.L_x_45:
[----:B------:R-:W-:Y:S05]  /*6df0*/  BSYNC B0 ;  /* 0x0000000000007941 */ /* 0x000fea0003800000 */
.L_x_44:
        /* <DEDUP_REMOVED lines=10> */
.L_x_47:
[----:B------:R-:W-:Y:S05]  /*6ea0*/  BSYNC B0 ;  /* 0x0000000000007941 */ /* 0x000fea0003800000 */
.L_x_46:
[----:B------:R-:W3:Y:S01]  /*6eb0*/  LDL.LU R18, [R1+0x38] ;  /* 0x0000380001127983 */ /* 0x000ee20000300800 */
[----:B--2--5:R-:W-:Y:S01]  /*6ec0*/  SHF.L.U32 R16, R15, 0x10, RZ ;  /* 0x000000100f107819 */ /* 0x024fe200000006ff */
[----:B------:R-:W-:Y:S01]  /*6ed0*/  BSSY B0, `(.L_x_48) ;  /* 0x0000008000007945 */ /* 0x000fe20003800000 */
[----:B------:R-:W-:-:S03]  /*6ee0*/  ISETP.GT.AND P2, PT, R0, 0x19, P1 ;  /* 0x000000190000780c */ /* 0x000fc60000f44270 */
[----:B------:R-:W-:-:S04]  /*6ef0*/  FMUL R16, R16, UR22 ;  /* 0x0000001610107c20 */ /* 0x000fc80008400000 */
[----:B---3--:R-:W-:-:S05]  /*6f00*/  FFMA R16, R18, UR11, R16 ;  /* 0x0000000b12107c23 */ /* 0x008fca0008000010 */
[----:B------:R-:W-:-:S05]  /*6f10*/  F2FP.BF16.F32.PACK_AB R16, RZ, R16 ;  /* 0x00000010ff10723e */ /* 0x000fca00000010ff */
[----:B------:R2:W-:Y:S01]  /*6f20*/  @P3 STG.E.U16 desc[UR20][R4.64+0x30], R16 ;  /* 0x0000301004003986 */ /* 0x0005e2000c101514 */
[----:B------:R-:W-:Y:S05]  /*6f30*/  @!P2 BRA `(.L_x_49) ;  /* 0x000000000004a947 */ /* 0x000fea0003800000 */
[----:B------:R3:W5:Y:S02]  /*6f40*/  LDG.E.LTC128B.U16 R15, desc[UR20][R6.64+0x32] ;  /* 0x00003214060f7981 */ /* 0x000764000c1e1520 */
.L_x_49:
[----:B------:R-:W-:Y:S05]  /*6f50*/  BSYNC B0 ;  /* 0x0000000000007941 */ /* 0x000fea0003800000 */
.L_x_48:
        /* <DEDUP_REMOVED lines=10> */
.L_x_51:
[----:B------:R-:W-:Y:S05]  /*7000*/  BSYNC B0 ;  /* 0x0000000000007941 */ /* 0x000fea0003800000 */
.L_x_50:
        /* <DEDUP_REMOVED lines=10> */
.L_x_53:
[----:B------:R-:W-:Y:S05]  /*70b0*/  BSYNC B0 ;  /* 0x0000000000007941 */ /* 0x000fea0003800000 */
.L_x_52:
        /* <DEDUP_REMOVED lines=10> */
.L_x_55:
[----:B------:R-:W-:Y:S05]  /*7160*/  BSYNC B0 ;  /* 0x0000000000007941 */ /* 0x000fea0003800000 */
.L_x_54:
        /* <DEDUP_REMOVED lines=10> */
.L_x_57:
[----:B------:R-:W-:Y:S05]  /*7210*/  BSYNC B0 ;  /* 0x0000000000007941 */ /* 0x000fea0003800000 */
.L_x_56:
        /* <DEDUP_REMOVED lines=10> */
.L_x_59:
[----:B------:R-:W-:Y:S05]  /*72c0*/  BSYNC B0 ;  /* 0x0000000000007941 */ /* 0x000fea0003800000 */
.L_x_58:
        /* <DEDUP_REMOVED lines=10> */
.L_x_61:
[----:B------:R-:W-:Y:S05]  /*7370*/  BSYNC B0 ;  /* 0x0000000000007941 */ /* 0x000fea0003800000 */
.L_x_60:
        /* <DEDUP_REMOVED lines=10> */
.L_x_63:
[----:B------:R-:W-:Y:S05]  /*7420*/  BSYNC B0 ;  /* 0x0000000000007941 */ /* 0x000fea0003800000 */
.L_x_62:
        /* <DEDUP_REMOVED lines=10> */
.L_x_65:
[----:B------:R-:W-:Y:S05]  /*74d0*/  BSYNC B0 ;  /* 0x0000000000007941 */ /* 0x000fea0003800000 */
.L_x_64:
        /* <DEDUP_REMOVED lines=10> */
.L_x_67:
[----:B------:R-:W-:Y:S05]  /*7580*/  BSYNC B0 ;  /* 0x0000000000007941 */ /* 0x000fea0003800000 */
.L_x_66:
        /* <DEDUP_REMOVED lines=10> */
.L_x_69:
[----:B------:R-:W-:Y:S05]  /*7630*/  BSYNC B0 ;  /* 0x0000000000007941 */ /* 0x000fea0003800000 */
.L_x_68:
        /* <DEDUP_REMOVED lines=10> */
.L_x_71:
[----:B------:R-:W-:Y:S05]  /*76e0*/  BSYNC B0 ;  /* 0x0000000000007941 */ /* 0x000fea0003800000 */
.L_x_70:
        /* <DEDUP_REMOVED lines=10> */
.L_x_73:
[----:B------:R-:W-:Y:S05]  /*7790*/  BSYNC B0 ;  /* 0x0000000000007941 */ /* 0x000fea0003800000 */
.L_x_72:
        /* <DEDUP_REMOVED lines=10> */
.L_x_75:
[----:B------:R-:W-:Y:S05]  /*7840*/  BSYNC B0 ;  /* 0x0000000000007941 */ /* 0x000fea0003800000 */
.L_x_74:
        /* <DEDUP_REMOVED lines=10> */
.L_x_77:
[----:B------:R-:W-:Y:S05]  /*78f0*/  BSYNC B0 ;  /* 0x0000000000007941 */ /* 0x000fea0003800000 */
.L_x_76:
        /* <DEDUP_REMOVED lines=10> */
.L_x_79:
[----:B------:R-:W-:Y:S05]  /*79a0*/  BSYNC B0 ;  /* 0x0000000000007941 */ /* 0x000fea0003800000 */
.L_x_78:
        /* <DEDUP_REMOVED lines=10> */
.L_x_81:
[----:B------:R-:W-:Y:S05]  /*7a50*/  BSYNC B0 ;  /* 0x0000000000007941 */ /* 0x000fea0003800000 */
.L_x_80:
        /* <DEDUP_REMOVED lines=10> */
.L_x_83:
[----:B------:R-:W-:Y:S05]  /*7b00*/  BSYNC B0 ;  /* 0x0000000000007941 */ /* 0x000fea0003800000 */
.L_x_82:
        /* <DEDUP_REMOVED lines=10> */
.L_x_85:
[----:B------:R-:W-:Y:S05]  /*7bb0*/  BSYNC B0 ;  /* 0x0000000000007941 */ /* 0x000fea0003800000 */
.L_x_84:
        /* <DEDUP_REMOVED lines=10> */
.L_x_87:
[----:B------:R-:W-:Y:S05]  /*7c60*/  BSYNC B0 ;  /* 0x0000000000007941 */ /* 0x000fea0003800000 */
.L_x_86:
        /* <DEDUP_REMOVED lines=10> */
.L_x_89:
[----:B------:R-:W-:Y:S05]  /*7d10*/  BSYNC B0 ;  /* 0x0000000000007941 */ /* 0x000fea0003800000 */
.L_x_88:
        /* <DEDUP_REMOVED lines=10> */
.L_x_91:
[----:B------:R-:W-:Y:S05]  /*7dc0*/  BSYNC B0 ;  /* 0x0000000000007941 */ /* 0x000fea0003800000 */
.L_x_90:
        /* <DEDUP_REMOVED lines=10> */
.L_x_93:
[----:B------:R-:W-:Y:S05]  /*7e70*/  BSYNC B0 ;  /* 0x0000000000007941 */ /* 0x000fea0003800000 */
.L_x_92:
        /* <DEDUP_REMOVED lines=10> */
.L_x_95:
[----:B------:R-:W-:Y:S05]  /*7f20*/  BSYNC B0 ;  /* 0x0000000000007941 */ /* 0x000fea0003800000 */
.L_x_94:
        /* <DEDUP_REMOVED lines=10> */
.L_x_97:
[----:B------:R-:W-:Y:S05]  /*7fd0*/  BSYNC B0 ;  /* 0x0000000000007941 */ /* 0x000fea0003800000 */
.L_x_96:
        /* <DEDUP_REMOVED lines=10> */
.L_x_99:
[----:B------:R-:W-:Y:S05]  /*8080*/  BSYNC B0 ;  /* 0x0000000000007941 */ /* 0x000fea0003800000 */
.L_x_98:
        /* <DEDUP_REMOVED lines=10> */
.L_x_101:
[----:B------:R-:W-:Y:S05]  /*8130*/  BSYNC B0 ;  /* 0x0000000000007941 */ /* 0x000fea0003800000 */
.L_x_100:
        /* <DEDUP_REMOVED lines=10> */
.L_x_103:
[----:B------:R-:W-:Y:S05]  /*81e0*/  BSYNC B0 ;  /* 0x0000000000007941 */ /* 0x000fea0003800000 */
.L_x_102:
        /* <DEDUP_REMOVED lines=10> */
.L_x_105:
[----:B------:R-:W-:Y:S05]  /*8290*/  BSYNC B0 ;  /* 0x0000000000007941 */ /* 0x000fea0003800000 */
.L_x_104:
        /* <DEDUP_REMOVED lines=10> */
.L_x_107:
[----:B------:R-:W-:Y:S05]  /*8340*/  BSYNC B0 ;  /* 0x0000000000007941 */ /* 0x000fea0003800000 */
.L_x_106:
        /* <DEDUP_REMOVED lines=10> */
.L_x_109:
[----:B------:R-:W-:Y:S05]  /*83f0*/  BSYNC B0 ;  /* 0x0000000000007941 */ /* 0x000fea0003800000 */
.L_x_108:
        /* <DEDUP_REMOVED lines=10> */
.L_x_111:
[----:B------:R-:W-:Y:S05]  /*84a0*/  BSYNC B0 ;  /* 0x0000000000007941 */ /* 0x000fea0003800000 */
.L_x_110:
        /* <DEDUP_REMOVED lines=10> */
.L_x_113:
[----:B------:R-:W-:Y:S05]  /*8550*/  BSYNC B0 ;  /* 0x0000000000007941 */ /* 0x000fea0003800000 */
.L_x_112:
        /* <DEDUP_REMOVED lines=10> */
.L_x_115:
[----:B------:R-:W-:Y:S05]  /*8600*/  BSYNC B0 ;  /* 0x0000000000007941 */ /* 0x000fea0003800000 */
.L_x_114:
        /* <DEDUP_REMOVED lines=10> */
.L_x_117:
[----:B------:R-:W-:Y:S05]  /*86b0*/  BSYNC B0 ;  /* 0x0000000000007941 */ /* 0x000fea0003800000 */
.L_x_116:
        /* <DEDUP_REMOVED lines=10> */
.L_x_119:
[----:B------:R-:W-:Y:S05]  /*8760*/  BSYNC B0 ;  /* 0x0000000000007941 */ /* 0x000fea0003800000 */
.L_x_118:
        /* <DEDUP_REMOVED lines=10> */
.L_x_121:
[----:B------:R-:W-:Y:S05]  /*8810*/  BSYNC B0 ;  /* 0x0000000000007941 */ /* 0x000fea0003800000 */
.L_x_120:
        /* <DEDUP_REMOVED lines=10> */
.L_x_123:
[----:B------:R-:W-:Y:S05]  /*88c0*/  BSYNC B0 ;  /* 0x0000000000007941 */ /* 0x000fea0003800000 */
.L_x_122:
        /* <DEDUP_REMOVED lines=10> */
.L_x_125:
[----:B------:R-:W-:Y:S05]  /*8970*/  BSYNC B0 ;  /* 0x0000000000007941 */ /* 0x000fea0003800000 */
.L_x_124:
        /* <DEDUP_REMOVED lines=10> */
.L_x_127:
[----:B------:R-:W-:Y:S05]  /*8a20*/  BSYNC B0 ;  /* 0x0000000000007941 */ /* 0x000fea0003800000 */
.L_x_126:
        /* <DEDUP_REMOVED lines=10> */
.L_x_129:
[----:B------:R-:W-:Y:S05]  /*8ad0*/  BSYNC B0 ;  /* 0x0000000000007941 */ /* 0x000fea0003800000 */
.L_x_128:
        /* <DEDUP_REMOVED lines=10> */
.L_x_131:
[----:B------:R-:W-:Y:S05]  /*8b80*/  BSYNC B0 ;  /* 0x0000000000007941 */ /* 0x000fea0003800000 */
.L_x_130:
        /* <DEDUP_REMOVED lines=10> */
.L_x_133:
[----:B------:R-:W-:Y:S05]  /*8c30*/  BSYNC B0 ;  /* 0x0000000000007941 */ /* 0x000fea0003800000 */
.L_x_132:
        /* <DEDUP_REMOVED lines=10> */
.L_x_135:
[----:B------:R-:W-:Y:S05]  /*8ce0*/  BSYNC B0 ;  /* 0x0000000000007941 */ /* 0x000fea0003800000 */
.L_x_134:
        /* <DEDUP_REMOVED lines=10> */
.L_x_137:
[----:B------:R-:W-:Y:S05]  /*8d90*/  BSYNC B0 ;  /* 0x0000000000007941 */ /* 0x000fea0003800000 */
.L_x_136:
        /* <DEDUP_REMOVED lines=10> */
.L_x_139:
[----:B------:R-:W-:Y:S05]  /*8e40*/  BSYNC B0 ;  /* 0x0000000000007941 */ /* 0x000fea0003800000 */
.L_x_138:
        /* <DEDUP_REMOVED lines=10> */
.L_x_141:
[----:B------:R-:W-:Y:S05]  /*8ef0*/  BSYNC B0 ;  /* 0x0000000000007941 */ /* 0x000fea0003800000 */
.L_x_140:
[----:B-1-34-:R-:W3:Y:S01]  /*8f00*/  LDL.LU R9, [R1+0xf4] ;  /* 0x0000f40001097983 */ /* 0x01aee20000300800 */
[----:B-----5:R-:W-:Y:S01]  /*8f10*/  IMAD.U32 R8, R15, 0x10000, RZ ;  /* 0x000100000f087824 */ /* 0x020fe200078e00ff */
        /* <DEDUP_REMOVED lines=8> */
.L_x_143:
[----:B------:R-:W-:Y:S05]  /*8fa0*/  BSYNC B0 ;  /* 0x0000000000007941 */ /* 0x000fea0003800000 */
.L_x_142:
[----:B------:R-:W4:Y:S01]  /*8fb0*/  LDL.LU R9, [R1+0xf8] ;  /* 0x0000f80001097983 */ /* 0x000f220000300800 */
[----:B-1---5:R-:W-:Y:S01]  /*8fc0*/  IMAD.U32 R8, R15, 0x10000, RZ ;  /* 0x000100000f087824 */ /* 0x022fe200078e00ff */
[----:B------:R-:W-:Y:S01]  /*8fd0*/  ISETP.GT.AND P1, PT, R0, 0x79, P1 ;  /* 0x000000790000780c */ /* 0x000fe20000f24270 */
[----:B------:R-:W-:Y:S01]  /*8fe0*/  BSSY B0, `(.L_x_144) ;  /* 0x0000008000007945 */ /* 0x000fe20003800000 */
[----:B------:R-:W-:Y:S01]  /*8ff0*/  IADD3 R18, P0, R12, 0x40, RZ ;  /* 0x000000400c127810 */ /* 0x000fe20007f1e0ff */
[----:B------:R-:W-:-:S04]  /*9000*/  FMUL R8, R8, UR22 ;  /* 0x0000001608087c20 */ /* 0x000fc80008400000 */
[----:B----4-:R-:W-:-:S05]  /*9010*/  FFMA R8, R9, UR11, R8 ;  /* 0x0000000b09087c23 */ /* 0x010fca0008000008 */
[----:B------:R-:W-:-:S05]  /*9020*/  F2FP.BF16.F32.PACK_AB R8, RZ, R8 ;  /* 0x00000008ff08723e */ /* 0x000fca00000010ff */
[----:B------:R1:W-:Y:S01]  /*9030*/  @P2 STG.E.U16 desc[UR20][R4.64+0xf0], R8 ;  /* 0x0000f00804002986 */ /* 0x0003e2000c101514 */
[----:B------:R-:W-:Y:S05]  /*9040*/  @!P1 BRA `(.L_x_145) ;  /* 0x0000000000049947 */ /* 0x000fea0003800000 */
[----:B------:R4:W5:Y:S02]  /*9050*/  LDG.E.LTC128B.U16 R15, desc[UR20][R6.64+0xf2] ;  /* 0x0000f214060f7981 */ /* 0x000964000c1e1520 */
.L_x_145:
[----:B------:R-:W-:Y:S05]  /*9060*/  BSYNC B0 ;  /* 0x0000000000007941 */ /* 0x000fea0003800000 */
.L_x_144:
[----:B-1----:R-:W2:Y:S01]  /*9070*/  LDL.LU R8, [R1+0xfc] ;  /* 0x0000fc0001087983 */ /* 0x002ea20000300800 */
[----:B0--345:R-:W-:Y:S01]  /*9080*/  IMAD.U32 R6, R15, 0x10000, RZ ;  /* 0x000100000f067824 */ /* 0x039fe200078e00ff */
[----:B------:R-:W-:Y:S02]  /*9090*/  IADD3.X R7, RZ, R13, RZ, P0, !PT ;  /* 0x0000000dff077210 */ /* 0x000fe400007fe4ff */
[----:B------:R-:W-:Y:S01]  /*90a0*/  ISETP.GT.AND P0, PT, R14, 0x40, PT ;  /* 0x000000400e00780c */ /* 0x000fe20003f04270 */
[----:B------:R-:W-:Y:S02]  /*90b0*/  FMUL R6, R6, UR22 ;  /* 0x0000001606067c20 */ /* 0x000fe40008400000 */
[----:B------:R-:W-:Y:S01]  /*90c0*/  IMAD R7, R7, UR16, RZ ;  /* 0x0000001007077c24 */ /* 0x000fe2000f8e02ff */
[----:B------:R-:W-:-:S03]  /*90d0*/  ISETP.GT.AND P3, PT, R0, RZ, P0 ;  /* 0x000000ff0000720c */ /* 0x000fc60000764270 */
[----:B------:R-:W-:Y:S02]  /*90e0*/  IMAD R19, R18, UR17, R7 ;  /* 0x0000001112137c24 */ /* 0x000fe4000f8e0207 */
[----:B--2---:R-:W-:Y:S01]  /*90f0*/  FFMA R6, R8, UR11, R6 ;  /* 0x0000000b08067c23 */ /* 0x004fe20008000006 */
[----:B------:R-:W-:-:S04]  /*9100*/  IMAD.WIDE.U32 R8, R18, UR16, R10 ;  /* 0x0000001012087c25 */ /* 0x000fc8000f8e000a */
[----:B------:R-:W-:Y:S01]  /*9110*/  F2FP.BF16.F32.PACK_AB R16, RZ, R6 ;  /* 0x00000006ff10723e */ /* 0x000fe200000010ff */
[----:B------:R-:W-:Y:S01]  /*9120*/  IMAD.IADD R7, R9, 0x1, R19 ;  /* 0x0000000109077824 */ /* 0x000fe200078e0213 */
[----:B------:R-:W-:-:S03]  /*9130*/  LEA R6, P2, R8, UR18, 0x1 ;  /* 0x0000001208067c11 */ /* 0x000fc6000f8408ff */
[----:B------:R0:W-:Y:S01]  /*9140*/  @P1 STG.E.U16 desc[UR20][R4.64+0xf2], R16 ;  /* 0x0000f21004001986 */ /* 0x0001e2000c101514 */
[----:B------:R-:W-:-:S05]  /*9150*/  LEA.HI.X R7, R8, UR19, R7, 0x1, P2 ;  /* 0x0000001308077c11 */ /* 0x000fca00090f0c07 */
[----:B------:R-:W2:Y:S01]  /*9160*/  @P3 LDG.E.LTC128B.U16 R15, desc[UR20][R6.64] ;  /* 0x00000014060f3981 */ /* 0x000ea2000c1e1520 */
[----:B------:R-:W-:Y:S01]  /*9170*/  USHF.L.U32 UR6, UR14, 0x6, URZ ;  /* 0x000000060e067899 */ /* 0x000fe2000800063f */
[----:B------:R-:W-:Y:S01]  /*9180*/  ISETP.GT.AND P2, PT, R0, 0x1, P0 ;  /* 0x000000010000780c */ /* 0x000fe20000744270 */
[----:B------:R-:W-:Y:S01]  /*9190*/  USHF.L.U64.HI UR4, UR14, 0x6, UR15 ;  /* 0x000000060e047899 */ /* 0x000fe2000801020f */
[----:B------:R-:W-:Y:S01]  /*91a0*/  BSSY B0, `(.L_x_146) ;  /* 0x000000c000007945 */ /* 0x000fe20003800000 */
[----:B------:R-:W-:Y:S02]  /*91b0*/  USHF.L.U32 UR7, UR6, 0x1, URZ ;  /* 0x0000000106077899 */ /* 0x000fe4000800063f */
[----:B------:R-:W-:Y:S01]  /*91c0*/  USHF.L.U64.HI UR4, UR6, 0x1, UR4 ;  /* 0x0000000106047899 */ /* 0x000fe20008010204 */
[----:B--2---:R-:W-:-:S04]  /*91d0*/  IMAD.U32 R8, R15, 0x10000, RZ ;  /* 0x000100000f087824 */ /* 0x004fc800078e00ff */
[----:B------:R-:W-:Y:S01]  /*91e0*/  FMUL R9, R8, UR22 ;  /* 0x0000001608097c20 */ /* 0x000fe20008400000 */
[----:B------:R-:W-:-:S03]  /*91f0*/  IADD3 R8, P1, R2, UR7, RZ ;  /* 0x0000000702087c10 */ /* 0x000fc6000ff3e0ff */
[----:B------:R-:W-:-:S05]  /*9200*/  FFMA R9, R152, UR11, R9 ;  /* 0x0000000b98097c23 */ /* 0x000fca0008000009 */
[----:B0-----:R-:W-:Y:S02]  /*9210*/  F2FP.BF16.F32.PACK_AB R5, RZ, R9 ;  /* 0x00000009ff05723e */ /* 0x001fe400000010ff */
[----:B------:R-:W-:-:S05]  /*9220*/  IADD3.X R9, R3, UR4, RZ, P1, !PT ;  /* 0x0000000403097c10 */ /* 0x000fca0008ffe4ff */
[----:B------:R0:W-:Y:S01]  /*9230*/  @P3 STG.E.U16 desc[UR20][R8.64], R5 ;  /* 0x0000000508003986 */ /* 0x0001e2000c101514 */
[----:B------:R-:W-:Y:S05]  /*9240*/  @!P2 BRA `(.L_x_147) ;  /* 0x000000000004a947 */ /* 0x000fea0003800000 */
[----:B------:R1:W5:Y:S02]  /*9250*/  LDG.E.LTC128B.U16 R15, desc[UR20][R6.64+0x2] ;  /* 0x00000214060f7981 */ /* 0x000364000c1e1520 */
.L_x_147:
[----:B------:R-:W-:Y:S05]  /*9260*/  BSYNC B0 ;  /* 0x0000000000007941 */ /* 0x000fea0003800000 */
.L_x_146:
[----:B-----5:R-:W-:Y:S01]  /*9270*/  IMAD.U32 R16, R15, 0x10000, RZ ;  /* 0x000100000f107824 */ /* 0x020fe200078e00ff */
[----:B------:R-:W-:Y:S01]  /*9280*/  ISETP.GT.AND P1, PT, R14, 0x48, PT ;  /* 0x000000480e00780c */ /* 0x000fe20003f24270 */
[----:B0-----:R-:W-:Y:S01]  /*9290*/  IMAD.WIDE.U32 R4, R18, R17, UR12 ;  /* 0x0000000c12047e25 */ /* 0x001fe2000f8e0011 */
[----:B------:R-:W-:Y:S03]  /*92a0*/  BSSY B0, `(.L_x_148) ;  /* 0x000000c000007945 */ /* 0x000fe60003800000 */
[----:B------:R-:W-:Y:S01]  /*92b0*/  FMUL R16, R16, UR22 ;  /* 0x0000001610107c20 */ /* 0x000fe20008400000 */
[----:B------:R-:W-:-:S03]  /*92c0*/  IADD3 R18, P3, R10, R4, RZ ;  /* 0x000000040a127210 */ /* 0x000fc60007f7e0ff */
[----:B------:R-:W-:Y:S01]  /*92d0*/  FFMA R16, R153, UR11, R16 ;  /* 0x0000000b99107c23 */ /* 0x000fe20008000010 */
[----:B------:R-:W-:-:S04]  /*92e0*/  IADD3.X R5, R11, R19, R5, P3, !PT ;  /* 0x000000130b057210 */ /* 0x000fc80001ffe405 */
[----:B------:R-:W-:Y:S02]  /*92f0*/  F2FP.BF16.F32.PACK_AB R16, RZ, R16 ;  /* 0x00000010ff10723e */ /* 0x000fe400000010ff */
[----:B------:R-:W-:Y:S02]  /*9300*/  ISETP.GT.AND P3, PT, R0, RZ, P1 ;  /* 0x000000ff0000720c */ /* 0x000fe40000f64270 */
[C---:B------:R-:W-:Y:S01]  /*9310*/  LEA R4, P4, R18.reuse, UR18, 0x1 ;  /* 0x0000001212047c11 */ /* 0x040fe2000f8808ff */
[----:B------:R0:W-:Y:S03]  /*9320*/  @P2 STG.E.U16 desc[UR20][R8.64+0x2], R16 ;  /* 0x0000021008002986 */ /* 0x0001e6000c101514 */
[----:B------:R-:W-:-:S07]  /*9330*/  LEA.HI.X R5, R18, UR19, R5, 0x1, P4 ;  /* 0x0000001312057c11 */ /* 0x000fce000a0f0c05 */
[----:B------:R-:W-:Y:S05]  /*9340*/  @!P3 BRA `(.L_x_149) ;  /* 0x000000000004b947 */ /* 0x000fea0003800000 */
[----:B------:R2:W5:Y:S02]  /*9350*/  LDG.E.LTC128B.U16 R15, desc[UR20][R4.64] ;  /* 0x00000014040f7981 */ /* 0x000564000c1e1520 */
.L_x_149:
[----:B------:R-:W-:Y:S05]  /*9360*/  BSYNC B0 ;  /* 0x0000000000007941 */ /* 0x000fea0003800000 */
.L_x_148:
[----:B0----5:R-:W-:Y:S01]  /*9370*/  IMAD.U32 R16, R15, 0x10000, RZ ;  /* 0x000100000f107824 */ /* 0x021fe200078e00ff */
[----:B------:R-:W-:Y:S01]  /*9380*/  IADD3 R18, P4, R8, UR8, RZ ;  /* 0x0000000808127c10 */ /* 0x000fe2000ff9e0ff */
[----:B------:R-:W-:Y:S01]  /*9390*/  BSSY B0, `(.L_x_150) ;  /* 0x0000009000007945 */ /* 0x000fe20003800000 */
[----:B------:R-:W-:Y:S01]  /*93a0*/  ISETP.GT.AND P2, PT, R0, 0x1, P1 ;  /* 0x000000010000780c */ /* 0x000fe20000f44270 */
[----:B------:R-:W-:-:S04]  /*93b0*/  FMUL R19, R16, UR22 ;  /* 0x0000001610137c20 */ /* 0x000fc80008400000 */
[----:B------:R-:W-:-:S05]  /*93c0*/  FFMA R19, R154, UR11, R19 ;  /* 0x0000000b9a137c23 */ /* 0x000fca0008000013 */
[----:B------:R-:W-:Y:S02]  /*93d0*/  F2FP.BF16.F32.PACK_AB R16, RZ, R19 ;  /* 0x00000013ff10723e */ /* 0x000fe400000010ff */
[----:B------:R-:W-:-:S05]  /*93e0*/  IADD3.X R19, R9, UR5, RZ, P4, !PT ;  /* 0x0000000509137c10 */ /* 0x000fca000a7fe4ff */
[----:B------:R0:W-:Y:S01]  /*93f0*/  @P3 STG.E.U16 desc[UR20][R18.64], R16 ;  /* 0x0000001012003986 */ /* 0x0001e2000c101514 */
[----:B------:R-:W-:Y:S05]  /*9400*/  @!P2 BRA `(.L_x_151) ;  /* 0x000000000004a947 */ /* 0x000fea0003800000 */
[----:B------:R3:W5:Y:S02]  /*9410*/  LDG.E.LTC128B.U16 R15, desc[UR20][R4.64+0x2] ;  /* 0x00000214040f7981 */ /* 0x000764000c1e1520 */
.L_x_151:
[----:B------:R-:W-:Y:S05]  /*9420*/  BSYNC B0 ;  /* 0x0000000000007941 */ /* 0x000fea0003800000 */
.L_x_150:
[----:B0----5:R-:W-:Y:S01]  /*9430*/  SHF.L.U32 R16, R15, 0x10, RZ ;  /* 0x000000100f107819 */ /* 0x021fe200000006ff */
[----:B------:R-:W-:Y:S01]  /*9440*/  BSSY B0, `(.L_x_152) ;  /* 0x0000008000007945 */ /* 0x000fe20003800000 */
[----:B------:R-:W-:-:S03]  /*9450*/  ISETP.GT.AND P3, PT, R0, 0x8, P0 ;  /* 0x000000080000780c */ /* 0x000fc60000764270 */
[----:B------:R-:W-:-:S04]  /*9460*/  FMUL R16, R16, UR22 ;  /* 0x0000001610107c20 */ /* 0x000fc80008400000 */
[----:B------:R-:W-:-:S05]  /*9470*/  FFMA R16, R155, UR11, R16 ;  /* 0x0000000b9b107c23 */ /* 0x000fca0008000010 */
[----:B------:R-:W-:-:S05]  /*9480*/  F2FP.BF16.F32.PACK_AB R16, RZ, R16 ;  /* 0x00000010ff10723e */ /* 0x000fca00000010ff */
[----:B------:R0:W-:Y:S01]  /*9490*/  @P2 STG.E.U16 desc[UR20][R18.64+0x2], R16 ;  /* 0x0000021012002986 */ /* 0x0001e2000c101514 */
[----:B------:R-:W-:Y:S05]  /*94a0*/  @!P3 BRA `(.L_x_153) ;  /* 0x000000000004b947 */ /* 0x000fea0003800000 */
[----:B------:R4:W5:Y:S02]  /*94b0*/  LDG.E.LTC128B.U16 R15, desc[UR20][R6.64+0x10] ;  /* 0x00001014060f7981 */ /* 0x000964000c1e1520 */
.L_x_153:
[----:B------:R-:W-:Y:S05]  /*94c0*/  BSYNC B0 ;  /* 0x0000000000007941 */ /* 0x000fea0003800000 */
.L_x_152:
[----:B0----5:R-:W-:Y:S01]  /*94d0*/  IMAD.U32 R16, R15, 0x10000, RZ ;  /* 0x000100000f107824 */ /* 0x021fe200078e00ff */
[----:B------:R-:W-:Y:S01]  /*94e0*/  ISETP.GT.AND P2, PT, R0, 0x9, P0 ;  /* 0x000000090000780c */ /* 0x000fe20000744270 */
[----:B------:R-:W-:Y:S02]  /*94f0*/  BSSY B0, `(.L_x_154) ;  /* 0x0000007000007945 */ /* 0x000fe40003800000 */
[----:B------:R-:W-:-:S04]  /*9500*/  FMUL R19, R16, UR22 ;  /* 0x0000001610137c20 */ /* 0x000fc80008400000 */
[----:B------:R-:W-:-:S05]  /*9510*/  FFMA R19, R156, UR11, R19 ;  /* 0x0000000b9c137c23 */ /* 0x000fca0008000013 */
[----:B------:R-:W-:-:S05]  /*9520*/  F2FP.BF16.F32.PACK_AB R19, RZ, R19 ;  /* 0x00000013ff13723e */ /* 0x000fca00000010ff */
[----:B------:R0:W-:Y:S01]  /*9530*/  @P3 STG.E.U16 desc[UR20][R8.64+0x10], R19 ;  /* 0x0000101308003986 */ /* 0x0001e2000c101514 */
[----:B------:R-:W-:Y:S05]  /*9540*/  @!P2 BRA `(.L_x_155) ;  /* 0x000000000004a947 */ /* 0x000fea0003800000 */
[----:B------:R0:W5:Y:S02]  /*9550*/  LDG.E.LTC128B.U16 R15, desc[UR20][R6.64+0x12] ;  /* 0x00001214060f7981 */ /* 0x000164000c1e1520 */
.L_x_155:
[----:B------:R-:W-:Y:S05]  /*9560*/  BSYNC B0 ;  /* 0x0000000000007941 */ /* 0x000fea0003800000 */
.L_x_154:
[----:B-----5:R-:W-:Y:S01]  /*9570*/  IMAD.U32 R16, R15, 0x10000, RZ ;  /* 0x000100000f107824 */ /* 0x020fe200078e00ff */
        /* <DEDUP_REMOVED lines=8> */
.L_x_157:
[----:B------:R-:W-:Y:S05]  /*9600*/  BSYNC B0 ;  /* 0x0000000000007941 */ /* 0x000fea0003800000 */
.L_x_156:
[----:B0----5:R-:W-:Y:S01]  /*9610*/  IMAD.U32 R16, R15, 0x10000, RZ ;  /* 0x000100000f107824 */ /* 0x021fe200078e00ff */
[----:B------:R-:W-:Y:S01]  /*9620*/  MOV R23, UR5 ;  /* 0x0000000500177c02 */ /* 0x000fe20008000f00 */
[----:B------:R-:W-:Y:S01]  /*9630*/  IMAD.U32 R21, RZ, RZ, UR8 ;  /* 0x00000008ff157e24 */ /* 0x000fe2000f8e00ff */
[----:B------:R-:W-:Y:S01]  /*9640*/  ISETP.GT.AND P2, PT, R0, 0x9, P1 ;  /* 0x000000090000780c */ /* 0x000fe20000f44270 */
[----:B------:R-:W-:Y:S01]  /*9650*/  FMUL R19, R16, UR22 ;  /* 0x0000001610137c20 */ /* 0x000fe20008400000 */
[----:B------:R-:W-:Y:S02]  /*9660*/  BSSY B0, `(.L_x_158) ;  /* 0x0000008000007945 */ /* 0x000fe40003800000 */
[----:B------:R-:W-:Y:S01]  /*9670*/  IADD3 R18, P4, P5, R21, UR7, R2 ;  /* 0x0000000715127c10 */ /* 0x000fe2000fd9e002 */
[----:B------:R-:W-:-:S05]  /*9680*/  FFMA R19, R158, UR11, R19 ;  /* 0x0000000b9e137c23 */ /* 0x000fca0008000013 */
[----:B------:R-:W-:Y:S02]  /*9690*/  F2FP.BF16.F32.PACK_AB R16, RZ, R19 ;  /* 0x00000013ff10723e */ /* 0x000fe400000010ff */
[----:B------:R-:W-:-:S05]  /*96a0*/  IADD3.X R19, R23, UR4, R3, P4, P5 ;  /* 0x0000000417137c10 */ /* 0x000fca000a7ea403 */
[----:B------:R0:W-:Y:S01]  /*96b0*/  @P3 STG.E.U16 desc[UR20][R18.64+0x10], R16 ;  /* 0x0000101012003986 */ /* 0x0001e2000c101514 */
[----:B------:R-:W-:Y:S05]  /*96c0*/  @!P2 BRA `(.L_x_159) ;  /* 0x000000000004a947 */ /* 0x000fea0003800000 */
[----:B------:R0:W5:Y:S02]  /*96d0*/  LDG.E.LTC128B.U16 R15, desc[UR20][R4.64+0x12] ;  /* 0x00001214040f7981 */ /* 0x000164000c1e1520 */
.L_x_159:
[----:B------:R-:W-:Y:S05]  /*96e0*/  BSYNC B0 ;  /* 0x0000000000007941 */ /* 0x000fea0003800000 */
.L_x_158:
        /* <DEDUP_REMOVED lines=9> */
.L_x_161:
[----:B------:R-:W-:Y:S05]  /*9780*/  BSYNC B0 ;  /* 0x0000000000007941 */ /* 0x000fea0003800000 */
.L_x_160:
        /* <DEDUP_REMOVED lines=9> */
.L_x_163:
[----:B------:R-:W-:Y:S05]  /*9820*/  BSYNC B0 ;  /* 0x0000000000007941 */ /* 0x000fea0003800000 */
.L_x_162:
        /* <DEDUP_REMOVED lines=9> */
.L_x_165:
[----:B------:R-:W-:Y:S05]  /*98c0*/  BSYNC B0 ;  /* 0x0000000000007941 */ /* 0x000fea0003800000 */
.L_x_164:
        /* <DEDUP_REMOVED lines=9> */
.L_x_167:
[----:B------:R-:W-:Y:S05]  /*9960*/  BSYNC B0 ;  /* 0x0000000000007941 */ /* 0x000fea0003800000 */
.L_x_166:
[----:B-----5:R-:W-:Y:S01]  /*9970*/  SHF.L.U32 R16, R15, 0x10, RZ ;  /* 0x000000100f107819 */ /* 0x020fe200000006ff */
        /* <DEDUP_REMOVED lines=8> */
.L_x_169:
[----:B------:R-:W-:Y:S05]  /*9a00*/  BSYNC B0 ;  /* 0x0000000000007941 */ /* 0x000fea0003800000 */
.L_x_168:
        /* <DEDUP_REMOVED lines=9> */
.L_x_171:
[----:B------:R-:W-:Y:S05]  /*9aa0*/  BSYNC B0 ;  /* 0x0000000000007941 */ /* 0x000fea0003800000 */
.L_x_170:
        /* <DEDUP_REMOVED lines=9> */
.L_x_173:
[----:B------:R-:W-:Y:S05]  /*9b40*/  BSYNC B0 ;  /* 0x0000000000007941 */ /* 0x000fea0003800000 */
.L_x_172:
        /* <DEDUP_REMOVED lines=9> */
.L_x_175:
[----:B------:R-:W-:Y:S05]  /*9be0*/  BSYNC B0 ;  /* 0x0000000000007941 */ /* 0x000fea0003800000 */
.L_x_174:
        /* <DEDUP_REMOVED lines=9> */
.L_x_177:
[----:B------:R-:W-:Y:S05]  /*9c80*/  BSYNC B0 ;  /* 0x0000000000007941 */ /* 0x000fea0003800000 */
.L_x_176:
        /* <DEDUP_REMOVED lines=9> */
.L_x_179:
[----:B------:R-:W-:Y:S05]  /*9d20*/  BSYNC B0 ;  /* 0x0000000000007941 */ /* 0x000fea0003800000 */
.L_x_178:
        /* <DEDUP_REMOVED lines=9> */
.L_x_181:
[----:B------:R-:W-:Y:S05]  /*9dc0*/  BSYNC B0 ;  /* 0x0000000000007941 */ /* 0x000fea0003800000 */
.L_x_180:
        /* <DEDUP_REMOVED lines=9> */
.L_x_183:
[----:B------:R-:W-:Y:S05]  /*9e60*/  BSYNC B0 ;  /* 0x0000000000007941 */ /* 0x000fea0003800000 */
.L_x_182:
        /* <DEDUP_REMOVED lines=9> */
.L_x_185:
[----:B------:R-:W-:Y:S05]  /*9f00*/  BSYNC B0 ;  /* 0x0000000000007941 */ /* 0x000fea0003800000 */
.L_x_184:
        /* <DEDUP_REMOVED lines=9> */
.L_x_187:
[----:B------:R-:W-:Y:S05]  /*9fa0*/  BSYNC B0 ;  /* 0x0000000000007941 */ /* 0x000fea0003800000 */
.L_x_186:
        /* <DEDUP_REMOVED lines=9> */
.L_x_189:
[----:B------:R-:W-:Y:S05]  /*a040*/  BSYNC B0 ;  /* 0x0000000000007941 */ /* 0x000fea0003800000 */
.L_x_188:
        /* <DEDUP_REMOVED lines=9> */
.L_x_191:
[----:B------:R-:W-:Y:S05]  /*a0e0*/  BSYNC B0 ;  /* 0x0000000000007941 */ /* 0x000fea0003800000 */
.L_x_190:
        /* <DEDUP_REMOVED lines=9> */
.L_x_193:
[----:B------:R-:W-:Y:S05]  /*a180*/  BSYNC B0 ;  /* 0x0000000000007941 */ /* 0x000fea0003800000 */
.L_x_192:
        /* <DEDUP_REMOVED lines=9> */
.L_x_195:
[----:B------:R-:W-:Y:S05]  /*a220*/  BSYNC B0 ;  /* 0x0000000000007941 */ /* 0x000fea0003800000 */
.L_x_194:
        /* <DEDUP_REMOVED lines=9> */
.L_x_197:
[----:B------:R-:W-:Y:S05]  /*a2c0*/  BSYNC B0 ;  /* 0x0000000000007941 */ /* 0x000fea0003800000 */
.L_x_196:
        /* <DEDUP_REMOVED lines=9> */
.L_x_199:
[----:B------:R-:W-:Y:S05]  /*a360*/  BSYNC B0 ;  /* 0x0000000000007941 */ /* 0x000fea0003800000 */
.L_x_198:
        /* <DEDUP_REMOVED lines=9> */
.L_x_201:
[----:B------:R-:W-:Y:S05]  /*a400*/  BSYNC B0 ;  /* 0x0000000000007941 */ /* 0x000fea0003800000 */
.L_x_200:
        /* <DEDUP_REMOVED lines=9> */
.L_x_203:
[----:B------:R-:W-:Y:S05]  /*a4a0*/  BSYNC B0 ;  /* 0x0000000000007941 */ /* 0x000fea0003800000 */
.L_x_202:
        /* <DEDUP_REMOVED lines=9> */
.L_x_205:
[----:B------:R-:W-:Y:S05]  /*a540*/  BSYNC B0 ;  /* 0x0000000000007941 */ /* 0x000fea0003800000 */
.L_x_204:
        /* <DEDUP_REMOVED lines=9> */
.L_x_207:
[----:B------:R-:W-:Y:S05]  /*a5e0*/  BSYNC B0 ;  /* 0x0000000000007941 */ /* 0x000fea0003800000 */
.L_x_206:
        /* <DEDUP_REMOVED lines=9> */
.L_x_209:
[----:B------:R-:W-:Y:S05]  /*a680*/  BSYNC B0 ;  /* 0x0000000000007941 */ /* 0x000fea0003800000 */
.L_x_208:
        /* <DEDUP_REMOVED lines=9> */
.L_x_211:
[----:B------:R-:W-:Y:S05]  /*a720*/  BSYNC B0 ;  /* 0x0000000000007941 */ /* 0x000fea0003800000 */
.L_x_210:
        /* <DEDUP_REMOVED lines=9> */
.L_x_213:
[----:B------:R-:W-:Y:S05]  /*a7c0*/  BSYNC B0 ;  /* 0x0000000000007941 */ /* 0x000fea0003800000 */
.L_x_212:
        /* <DEDUP_REMOVED lines=9> */
.L_x_215:
[----:B------:R-:W-:Y:S05]  /*a860*/  BSYNC B0 ;  /* 0x0000000000007941 */ /* 0x000fea0003800000 */
.L_x_214:
        /* <DEDUP_REMOVED lines=9> */
.L_x_217:
[----:B------:R-:W-:Y:S05]  /*a900*/  BSYNC B0 ;  /* 0x0000000000007941 */ /* 0x000fea0003800000 */
.L_x_216:
        /* <DEDUP_REMOVED lines=9> */
.L_x_219:
[----:B------:R-:W-:Y:S05]  /*a9a0*/  BSYNC B0 ;  /* 0x0000000000007941 */ /* 0x000fea0003800000 */
.L_x_218:
        /* <DEDUP_REMOVED lines=9> */
.L_x_221:
[----:B------:R-:W-:Y:S05]  /*aa40*/  BSYNC B0 ;  /* 0x0000000000007941 */ /* 0x000fea0003800000 */
.L_x_220:
        /* <DEDUP_REMOVED lines=9> */
.L_x_223:
[----:B------:R-:W-:Y:S05]  /*aae0*/  BSYNC B0 ;  /* 0x0000000000007941 */ /* 0x000fea0003800000 */
.L_x_222:
        /* <DEDUP_REMOVED lines=9> */
.L_x_225:
[----:B------:R-:W-:Y:S05]  /*ab80*/  BSYNC B0 ;  /* 0x0000000000007941 */ /* 0x000fea0003800000 */
.L_x_224:
        /* <DEDUP_REMOVED lines=9> */
.L_x_227:
[----:B------:R-:W-:Y:S05]  /*ac20*/  BSYNC B0 ;  /* 0x0000000000007941 */ /* 0x000fea0003800000 */
.L_x_226:
        /* <DEDUP_REMOVED lines=9> */
.L_x_229:
[----:B------:R-:W-:Y:S05]  /*acc0*/  BSYNC B0 ;  /* 0x0000000000007941 */ /* 0x000fea0003800000 */
.L_x_228:
        /* <DEDUP_REMOVED lines=9> */
.L_x_231:
[----:B------:R-:W-:Y:S05]  /*ad60*/  BSYNC B0 ;  /* 0x0000000000007941 */ /* 0x000fea0003800000 */
.L_x_230:
        /* <DEDUP_REMOVED lines=9> */
.L_x_233:
[----:B------:R-:W-:Y:S05]  /*ae00*/  BSYNC B0 ;  /* 0x0000000000007941 */ /* 0x000fea0003800000 */
.L_x_232:
        /* <DEDUP_REMOVED lines=9> */
.L_x_235:
[----:B------:R-:W-:Y:S05]  /*aea0*/  BSYNC B0 ;  /* 0x0000000000007941 */ /* 0x000fea0003800000 */
.L_x_234:
        /* <DEDUP_REMOVED lines=9> */
.L_x_237:
[----:B------:R-:W-:Y:S05]  /*af40*/  BSYNC B0 ;  /* 0x0000000000007941 */ /* 0x000fea0003800000 */
.L_x_236:
        /* <DEDUP_REMOVED lines=9> */
.L_x_239:
[----:B------:R-:W-:Y:S05]  /*afe0*/  BSYNC B0 ;  /* 0x0000000000007941 */ /* 0x000fea0003800000 */
.L_x_238:
        /* <DEDUP_REMOVED lines=9> */
.L_x_241:
[----:B------:R-:W-:Y:S05]  /*b080*/  BSYNC B0 ;  /* 0x0000000000007941 */ /* 0x000fea0003800000 */
.L_x_240:
        /* <DEDUP_REMOVED lines=9> */
.L_x_243:
[----:B------:R-:W-:Y:S05]  /*b120*/  BSYNC B0 ;  /* 0x0000000000007941 */ /* 0x000fea0003800000 */
.L_x_242:
        /* <DEDUP_REMOVED lines=9> */
.L_x_245:
[----:B------:R-:W-:Y:S05]  /*b1c0*/  BSYNC B0 ;  /* 0x0000000000007941 */ /* 0x000fea0003800000 */
.L_x_244:
        /* <DEDUP_REMOVED lines=9> */
.L_x_247:
[----:B------:R-:W-:Y:S05]  /*b260*/  BSYNC B0 ;  /* 0x0000000000007941 */ /* 0x000fea0003800000 */
.L_x_246:
        /* <DEDUP_REMOVED lines=9> */
.L_x_249:
[----:B------:R-:W-:Y:S05]  /*b300*/  BSYNC B0 ;  /* 0x0000000000007941 */ /* 0x000fea0003800000 */
.L_x_248:
        /* <DEDUP_REMOVED lines=9> */
.L_x_251:
[----:B------:R-:W-:Y:S05]  /*b3a0*/  BSYNC B0 ;  /* 0x0000000000007941 */ /* 0x000fea0003800000 */
.L_x_250:
        /* <DEDUP_REMOVED lines=9> */
.L_x_253:
[----:B------:R-:W-:Y:S05]  /*b440*/  BSYNC B0 ;  /* 0x0000000000007941 */ /* 0x000fea0003800000 */
.L_x_252:
        /* <DEDUP_REMOVED lines=9> */
.L_x_255:
[----:B------:R-:W-:Y:S05]  /*b4e0*/  BSYNC B0 ;  /* 0x0000000000007941 */ /* 0x000fea0003800000 */
.L_x_254:
        /* <DEDUP_REMOVED lines=9> */
.L_x_257:
[----:B------:R-:W-:Y:S05]  /*b580*/  BSYNC B0 ;  /* 0x0000000000007941 */ /* 0x000fea0003800000 */
.L_x_256:
        /* <DEDUP_REMOVED lines=9> */
.L_x_259:
[----:B------:R-:W-:Y:S05]  /*b620*/  BSYNC B0 ;  /* 0x0000000000007941 */ /* 0x000fea0003800000 */
.L_x_258:
        /* <DEDUP_REMOVED lines=9> */
.L_x_261:
[----:B------:R-:W-:Y:S05]  /*b6c0*/  BSYNC B0 ;  /* 0x0000000000007941 */ /* 0x000fea0003800000 */
.L_x_260:
        /* <DEDUP_REMOVED lines=9> */
.L_x_263:
[----:B------:R-:W-:Y:S05]  /*b760*/  BSYNC B0 ;  /* 0x0000000000007941 */ /* 0x000fea0003800000 */
.L_x_262:
        /* <DEDUP_REMOVED lines=9> */
.L_x_265:
[----:B------:R-:W-:Y:S05]  /*b800*/  BSYNC B0 ;  /* 0x0000000000007941 */ /* 0x000fea0003800000 */
.L_x_264:
        /* <DEDUP_REMOVED lines=9> */
.L_x_267:
[----:B------:R-:W-:Y:S05]  /*b8a0*/  BSYNC B0 ;  /* 0x0000000000007941 */ /* 0x000fea0003800000 */
.L_x_266:
[----:B01--45:R-:W-:Y:S01]  /*b8b0*/  SHF.L.U32 R6, R15, 0x10, RZ ;  /* 0x000000100f067819 */ /* 0x033fe200000006ff */
        /* <DEDUP_REMOVED lines=8> */
.L_x_269:
[----:B------:R-:W-:Y:S05]  /*b940*/  BSYNC B0 ;  /* 0x0000000000007941 */ /* 0x000fea0003800000 */
.L_x_268:
[----:B0----5:R-:W-:Y:S01]  /*b950*/  IMAD.U32 R6, R15, 0x10000, RZ ;  /* 0x000100000f067824 */ /* 0x021fe200078e00ff */
[----:B------:R-:W-:Y:S01]  /*b960*/  ISETP.GT.AND P1, PT, R0, 0x79, P1 ;  /* 0x000000790000780c */ /* 0x000fe20000f24270 */
[----:B------:R-:W-:Y:S01]  /*b970*/  BSSY B0, `(.L_x_270) ;  /* 0x000000b000007945 */ /* 0x000fe20003800000 */
[----:B------:R-:W-:Y:S01]  /*b980*/  IADD3 R20, P0, R12, 0x80, RZ ;  /* 0x000000800c147810 */ /* 0x000fe20007f1e0ff */
[----:B------:R-:W-:Y:S01]  /*b990*/  FMUL R7, R6, UR22 ;  /* 0x0000001606077c20 */ /* 0x000fe20008400000 */
[----:B------:R-:W-:-:S03]  /*b9a0*/  @P2 IMAD.MOV.U32 R6, RZ, RZ, R18 ;  /* 0x000000ffff062224 */ /* 0x000fc600078e0012 */
[----:B------:R-:W-:-:S05]  /*b9b0*/  FFMA R7, R214, UR11, R7 ;  /* 0x0000000bd6077c23 */ /* 0x000fca0008000007 */
[----:B------:R-:W-:-:S04]  /*b9c0*/  F2FP.BF16.F32.PACK_AB R7, RZ, R7 ;  /* 0x00000007ff07723e */ /* 0x000fc800000010ff */
[----:B------:R-:W-:Y:S01]  /*b9d0*/  PRMT R8, R7, 0x7610, R8 ;  /* 0x0000761007087816 */ /* 0x000fe20000000008 */
[----:B------:R-:W-:-:S05]  /*b9e0*/  @P2 IMAD.MOV.U32 R7, RZ, RZ, R19 ;  /* 0x000000ffff072224 */ /* 0x000fca00078e0013 */
[----:B------:R0:W-:Y:S01]  /*b9f0*/  @P2 STG.E.U16 desc[UR20][R6.64+0xf0], R8 ;  /* 0x0000f00806002986 */ /* 0x0001e2000c101514 */
[----:B------:R-:W-:Y:S05]  /*ba00*/  @!P1 BRA `(.L_x_271) ;  /* 0x0000000000049947 */ /* 0x000fea0003800000 */
[----:B------:R4:W5:Y:S02]  /*ba10*/  LDG.E.LTC128B.U16 R15, desc[UR20][R4.64+0xf2] ;  /* 0x0000f214040f7981 */ /* 0x000964000c1e1520 */
.L_x_271:
[----:B------:R-:W-:Y:S05]  /*ba20*/  BSYNC B0 ;  /* 0x0000000000007941 */ /* 0x000fea0003800000 */
.L_x_270:
[----:B-12345:R-:W-:Y:S01]  /*ba30*/  IMAD.U32 R4, R15, 0x10000, RZ ;  /* 0x000100000f047824 */ /* 0x03efe200078e00ff */
[----:B------:R-:W-:Y:S01]  /*ba40*/  IADD3.X R5, RZ, R13, RZ, P0, !PT ;  /* 0x0000000dff057210 */ /* 0x000fe200007fe4ff */
[----:B0-----:R-:W-:Y:S01]  /*ba50*/  IMAD.WIDE.U32 R6, R20, UR16, R10 ;  /* 0x0000001014067c25 */ /* 0x001fe2000f8e000a */
[----:B------:R-:W-:-:S03]  /*ba60*/  ISETP.GT.AND P0, PT, R14, 0x80, PT ;  /* 0x000000800e00780c */ /* 0x000fc60003f04270 */
[----:B------:R-:W-:Y:S01]  /*ba70*/  FMUL R4, R4, UR22 ;  /* 0x0000001604047c20 */ /* 0x000fe20008400000 */
[----:B------:R-:W-:Y:S01]  /*ba80*/  IMAD R5, R5, UR16, RZ ;  /* 0x0000001005057c24 */ /* 0x000fe2000f8e02ff */
[----:B------:R-:W-:Y:S02]  /*ba90*/  ISETP.GT.AND P3, PT, R0, RZ, P0 ;  /* 0x000000ff0000720c */ /* 0x000fe40000764270 */
[----:B------:R-:W-:Y:S01]  /*baa0*/  FFMA R4, R215, UR11, R4 ;  /* 0x0000000bd7047c23 */ /* 0x000fe20008000004 */
[----:B------:R-:W-:-:S04]  /*bab0*/  IMAD R21, R20, UR17, R5 ;  /* 0x0000001114157c24 */ /* 0x000fc8000f8e0205 */
[----:B------:R-:W-:Y:S01]  /*bac0*/  F2FP.BF16.F32.PACK_AB R8, RZ, R4 ;  /* 0x00000004ff08723e */ /* 0x000fe200000010ff */
[----:B------:R-:W-:Y:S01]  /*bad0*/  IMAD.IADD R5, R7, 0x1, R21 ;  /* 0x0000000107057824 */ /* 0x000fe200078e0215 */
[----:B------:R-:W-:Y:S02]  /*bae0*/  LEA R4, P2, R6, UR18, 0x1 ;  /* 0x0000001206047c11 */ /* 0x000fe4000f8408ff */
[----:B------:R-:W-:Y:S02]  /*baf0*/  PRMT R9, R8, 0x7610, R9 ;  /* 0x0000761008097816 */ /* 0x000fe40000000009 */
[----:B------:R-:W-:-:S03]  /*bb00*/  LEA.HI.X R5, R6, UR19, R5, 0x1, P2 ;  /* 0x0000001306057c11 */ /* 0x000fc600090f0c05 */
[----:B------:R0:W-:Y:S04]  /*bb10*/  @P1 STG.E.U16 desc[UR20][R18.64+0xf2], R9 ;  /* 0x0000f20912001986 */ /* 0x0001e8000c101514 */
[----:B------:R-:W2:Y:S01]  /*bb20*/  @P3 LDG.E.LTC128B.U16 R15, desc[UR20][R4.64] ;  /* 0x00000014040f3981 */ /* 0x000ea2000c1e1520 */
[----:B------:R-:W-:Y:S01]  /*bb30*/  USHF.L.U32 UR4, UR14, 0x8, URZ ;  /* 0x000000080e047899 */ /* 0x000fe2000800063f */
[----:B------:R-:W-:Y:S01]  /*bb40*/  ISETP.GT.AND P2, PT, R0, 0x1, P0 ;  /* 0x000000010000780c */ /* 0x000fe20000744270 */
[----:B------:R-:W-:Y:S01]  /*bb50*/  USHF.L.U64.HI UR6, UR14, 0x8, UR15 ;  /* 0x000000080e067899 */ /* 0x000fe2000801020f */
[----:B------:R-:W-:Y:S03]  /*bb60*/  BSSY B0, `(.L_x_272) ;  /* 0x000000a000007945 */ /* 0x000fe60003800000 */
[----:B------:R-:W-:-:S04]  /*bb70*/  IADD3 R8, P1, R2, UR4, RZ ;  /* 0x0000000402087c10 */ /* 0x000fc8000ff3e0ff */
[----:B0-----:R-:W-:Y:S01]  /*bb80*/  IADD3.X R9, R3, UR6, RZ, P1, !PT ;  /* 0x0000000603097c10 */ /* 0x001fe20008ffe4ff */
[----:B--2---:R-:W-:-:S04]  /*bb90*/  IMAD.U32 R6, R15, 0x10000, RZ ;  /* 0x000100000f067824 */ /* 0x004fc800078e00ff */
[----:B------:R-:W-:-:S04]  /*bba0*/  FMUL R7, R6, UR22 ;  /* 0x0000001606077c20 */ /* 0x000fc80008400000 */
[----:B------:R-:W-:-:S05]  /*bbb0*/  FFMA R7, R88, UR11, R7 ;  /* 0x0000000b58077c23 */ /* 0x000fca0008000007 */
[----:B------:R-:W-:-:S05]  /*bbc0*/  F2FP.BF16.F32.PACK_AB R7, RZ, R7 ;  /* 0x00000007ff07723e */ /* 0x000fca00000010ff */
[----:B------:R0:W-:Y:S01]  /*bbd0*/  @P3 STG.E.U16 desc[UR20][R8.64], R7 ;  /* 0x0000000708003986 */ /* 0x0001e2000c101514 */
[----:B------:R-:W-:Y:S05]  /*bbe0*/  @!P2 BRA `(.L_x_273) ;  /* 0x000000000004a947 */ /* 0x000fea0003800000 */
[----:B------:R1:W5:Y:S02]  /*bbf0*/  LDG.E.LTC128B.U16 R15, desc[UR20][R4.64+0x2] ;  /* 0x00000214040f7981 */ /* 0x000364000c1e1520 */
.L_x_273:
[----:B------:R-:W-:Y:S05]  /*bc00*/  BSYNC B0 ;  /* 0x0000000000007941 */ /* 0x000fea0003800000 */
.L_x_272:
        /* <DEDUP_REMOVED lines=15> */
.L_x_275:
[----:B------:R-:W-:Y:S05]  /*bd00*/  BSYNC B0 ;  /* 0x0000000000007941 */ /* 0x000fea0003800000 */
.L_x_274:
        /* <DEDUP_REMOVED lines=11> */
.L_x_277:
[----:B------:R-:W-:Y:S05]  /*bdc0*/  BSYNC B0 ;  /* 0x0000000000007941 */ /* 0x000fea0003800000 */
.L_x_276:
        /* <DEDUP_REMOVED lines=9> */
.L_x_279:
[----:B------:R-:W-:Y:S05]  /*be60*/  BSYNC B0 ;  /* 0x0000000000007941 */ /* 0x000fea0003800000 */
.L_x_278:
        /* <DEDUP_REMOVED lines=9> */
.L_x_281:
[----:B------:R-:W-:Y:S05]  /*bf00*/  BSYNC B0 ;  /* 0x0000000000007941 */ /* 0x000fea0003800000 */
.L_x_280:
        /* <DEDUP_REMOVED lines=9> */
.L_x_283:
[----:B------:R-:W-:Y:S05]  /*bfa0*/  BSYNC B0 ;  /* 0x0000000000007941 */ /* 0x000fea0003800000 */
.L_x_282:
        /* <DEDUP_REMOVED lines=13> */
.L_x_285:
[----:B------:R-:W-:Y:S05]  /*c080*/  BSYNC B0 ;  /* 0x0000000000007941 */ /* 0x000fea0003800000 */
.L_x_284:
        /* <DEDUP_REMOVED lines=9> */
.L_x_287:
[----:B------:R-:W-:Y:S05]  /*c120*/  BSYNC B0 ;  /* 0x0000000000007941 */ /* 0x000fea0003800000 */
.L_x_286:
        /* <DEDUP_REMOVED lines=9> */
.L_x_289:
[----:B------:R-:W-:Y:S05]  /*c1c0*/  BSYNC B0 ;  /* 0x0000000000007941 */ /* 0x000fea0003800000 */
.L_x_288:
        /* <DEDUP_REMOVED lines=9> */
.L_x_291:
[----:B------:R-:W-:Y:S05]  /*c260*/  BSYNC B0 ;  /* 0x0000000000007941 */ /* 0x000fea0003800000 */
.L_x_290:
        /* <DEDUP_REMOVED lines=9> */
.L_x_293:
[----:B------:R-:W-:Y:S05]  /*c300*/  BSYNC B0 ;  /* 0x0000000000007941 */ /* 0x000fea0003800000 */
.L_x_292:
        /* <DEDUP_REMOVED lines=9> */
.L_x_295:
[----:B------:R-:W-:Y:S05]  /*c3a0*/  BSYNC B0 ;  /* 0x0000000000007941 */ /* 0x000fea0003800000 */
.L_x_294:
        /* <DEDUP_REMOVED lines=9> */
.L_x_297:
[----:B------:R-:W-:Y:S05]  /*c440*/  BSYNC B0 ;  /* 0x0000000000007941 */ /* 0x000fea0003800000 */
.L_x_296:
        /* <DEDUP_REMOVED lines=9> */
.L_x_299:
[----:B------:R-:W-:Y:S05]  /*c4e0*/  BSYNC B0 ;  /* 0x0000000000007941 */ /* 0x000fea0003800000 */
.L_x_298:
        /* <DEDUP_REMOVED lines=9> */
.L_x_301:
[----:B------:R-:W-:Y:S05]  /*c580*/  BSYNC B0 ;  /* 0x0000000000007941 */ /* 0x000fea0003800000 */
.L_x_300:
        /* <DEDUP_REMOVED lines=9> */
.L_x_303:
[----:B------:R-:W-:Y:S05]  /*c620*/  BSYNC B0 ;  /* 0x0000000000007941 */ /* 0x000fea0003800000 */
.L_x_302:
        /* <DEDUP_REMOVED lines=9> */
.L_x_305:
[----:B------:R-:W-:Y:S05]  /*c6c0*/  BSYNC B0 ;  /* 0x0000000000007941 */ /* 0x000fea0003800000 */
.L_x_304:
        /* <DEDUP_REMOVED lines=9> */
.L_x_307:
[----:B------:R-:W-:Y:S05]  /*c760*/  BSYNC B0 ;  /* 0x0000000000007941 */ /* 0x000fea0003800000 */
.L_x_306:
        /* <DEDUP_REMOVED lines=9> */
.L_x_309:
[----:B------:R-:W-:Y:S05]  /*c800*/  BSYNC B0 ;  /* 0x0000000000007941 */ /* 0x000fea0003800000 */
.L_x_308:
        /* <DEDUP_REMOVED lines=9> */
.L_x_311:
[----:B------:R-:W-:Y:S05]  /*c8a0*/  BSYNC B0 ;  /* 0x0000000000007941 */ /* 0x000fea0003800000 */
.L_x_310:
        /* <DEDUP_REMOVED lines=9> */
.L_x_313:
[----:B------:R-:W-:Y:S05]  /*c940*/  BSYNC B0 ;  /* 0x0000000000007941 */ /* 0x000fea0003800000 */
.L_x_312:
        /* <DEDUP_REMOVED lines=9> */
.L_x_315:
[----:B------:R-:W-:Y:S05]  /*c9e0*/  BSYNC B0 ;  /* 0x0000000000007941 */ /* 0x000fea0003800000 */
.L_x_314:
        /* <DEDUP_REMOVED lines=9> */
.L_x_317:
[----:B------:R-:W-:Y:S05]  /*ca80*/  BSYNC B0 ;  /* 0x0000000000007941 */ /* 0x000fea0003800000 */
.L_x_316:
        /* <DEDUP_REMOVED lines=9> */
.L_x_319:
[----:B------:R-:W-:Y:S05]  /*cb20*/  BSYNC B0 ;  /* 0x0000000000007941 */ /* 0x000fea0003800000 */
.L_x_318:
        /* <DEDUP_REMOVED lines=9> */
.L_x_321:
[----:B------:R-:W-:Y:S05]  /*cbc0*/  BSYNC B0 ;  /* 0x0000000000007941 */ /* 0x000fea0003800000 */
.L_x_320:
        /* <DEDUP_REMOVED lines=9> */
.L_x_323:
[----:B------:R-:W-:Y:S05]  /*cc60*/  BSYNC B0 ;  /* 0x0000000000007941 */ /* 0x000fea0003800000 */
.L_x_322:
        /* <DEDUP_REMOVED lines=9> */
.L_x_325:
[----:B------:R-:W-:Y:S05]  /*cd00*/  BSYNC B0 ;  /* 0x0000000000007941 */ /* 0x000fea0003800000 */
.L_x_324:
        /* <DEDUP_REMOVED lines=9> */
.L_x_327:
[----:B------:R-:W-:Y:S05]  /*cda0*/  BSYNC B0 ;  /* 0x0000000000007941 */ /* 0x000fea0003800000 */
.L_x_326:
        /* <DEDUP_REMOVED lines=9> */
.L_x_329:
[----:B------:R-:W-:Y:S05]  /*ce40*/  BSYNC B0 ;  /* 0x0000000000007941 */ /* 0x000fea0003800000 */
.L_x_328:
        /* <DEDUP_REMOVED lines=9> */
.L_x_331:
[----:B------:R-:W-:Y:S05]  /*cee0*/  BSYNC B0 ;  /* 0x0000000000007941 */ /* 0x000fea0003800000 */
.L_x_330:
        /* <DEDUP_REMOVED lines=9> */
.L_x_333:
[----:B------:R-:W-:Y:S05]  /*cf80*/  BSYNC B0 ;  /* 0x0000000000007941 */ /* 0x000fea0003800000 */
.L_x_332:
        /* <DEDUP_REMOVED lines=9> */
.L_x_335:
[----:B------:R-:W-:Y:S05]  /*d020*/  BSYNC B0 ;  /* 0x0000000000007941 */ /* 0x000fea0003800000 */
.L_x_334:
        /* <DEDUP_REMOVED lines=9> */
.L_x_337:
[----:B------:R-:W-:Y:S05]  /*d0c0*/  BSYNC B0 ;  /* 0x0000000000007941 */ /* 0x000fea0003800000 */
.L_x_336:
        /* <DEDUP_REMOVED lines=9> */
.L_x_339:
[----:B------:R-:W-:Y:S05]  /*d160*/  BSYNC B0 ;  /* 0x0000000000007941 */ /* 0x000fea0003800000 */
.L_x_338:
        /* <DEDUP_REMOVED lines=9> */
.L_x_341:
[----:B------:R-:W-:Y:S05]  /*d200*/  BSYNC B0 ;  /* 0x0000000000007941 */ /* 0x000fea0003800000 */
.L_x_340:
        /* <DEDUP_REMOVED lines=9> */
.L_x_343:
[----:B------:R-:W-:Y:S05]  /*d2a0*/  BSYNC B0 ;  /* 0x0000000000007941 */ /* 0x000fea0003800000 */
.L_x_342:
        /* <DEDUP_REMOVED lines=9> */
.L_x_345:
[----:B------:R-:W-:Y:S05]  /*d340*/  BSYNC B0 ;  /* 0x0000000000007941 */ /* 0x000fea0003800000 */
.L_x_344:
        /* <DEDUP_REMOVED lines=9> */
.L_x_347:
[----:B------:R-:W-:Y:S05]  /*d3e0*/  BSYNC B0 ;  /* 0x0000000000007941 */ /* 0x000fea0003800000 */
.L_x_346:
        /* <DEDUP_REMOVED lines=9> */
.L_x_349:
[----:B------:R-:W-:Y:S05]  /*d480*/  BSYNC B0 ;  /* 0x0000000000007941 */ /* 0x000fea0003800000 */
.L_x_348:
        /* <DEDUP_REMOVED lines=9> */
.L_x_351:
[----:B------:R-:W-:Y:S05]  /*d520*/  BSYNC B0 ;  /* 0x0000000000007941 */ /* 0x000fea0003800000 */
.L_x_350:
        /* <DEDUP_REMOVED lines=9> */
.L_x_353:
[----:B------:R-:W-:Y:S05]  /*d5c0*/  BSYNC B0 ;  /* 0x0000000000007941 */ /* 0x000fea0003800000 */
.L_x_352:
        /* <DEDUP_REMOVED lines=9> */
.L_x_355:
[----:B------:R-:W-:Y:S05]  /*d660*/  BSYNC B0 ;  /* 0x0000000000007941 */ /* 0x000fea0003800000 */
.L_x_354:
        /* <DEDUP_REMOVED lines=9> */
.L_x_357:
[----:B------:R-:W-:Y:S05]  /*d700*/  BSYNC B0 ;  /* 0x0000000000007941 */ /* 0x000fea0003800000 */
.L_x_356:
        /* <DEDUP_REMOVED lines=9> */
.L_x_359:
[----:B------:R-:W-:Y:S05]  /*d7a0*/  BSYNC B0 ;  /* 0x0000000000007941 */ /* 0x000fea0003800000 */
.L_x_358:
        /* <DEDUP_REMOVED lines=9> */
.L_x_361:
[----:B------:R-:W-:Y:S05]  /*d840*/  BSYNC B0 ;  /* 0x0000000000007941 */ /* 0x000fea0003800000 */
.L_x_360:
        /* <DEDUP_REMOVED lines=9> */
.L_x_363:
[----:B------:R-:W-:Y:S05]  /*d8e0*/  BSYNC B0 ;  /* 0x0000000000007941 */ /* 0x000fea0003800000 */
.L_x_362:
        /* <DEDUP_REMOVED lines=9> */
.L_x_365:
[----:B------:R-:W-:Y:S05]  /*d980*/  BSYNC B0 ;  /* 0x0000000000007941 */ /* 0x000fea0003800000 */
.L_x_364:
        /* <DEDUP_REMOVED lines=9> */
.L_x_367:
[----:B------:R-:W-:Y:S05]  /*da20*/  BSYNC B0 ;  /* 0x0000000000007941 */ /* 0x000fea0003800000 */
.L_x_366:
        /* <DEDUP_REMOVED lines=9> */
.L_x_369:
[----:B------:R-:W-:Y:S05]  /*dac0*/  BSYNC B0 ;  /* 0x0000000000007941 */ /* 0x000fea0003800000 */
.L_x_368:
        /* <DEDUP_REMOVED lines=9> */
.L_x_371:
[----:B------:R-:W-:Y:S05]  /*db60*/  BSYNC B0 ;  /* 0x0000000000007941 */ /* 0x000fea0003800000 */
.L_x_370:
        /* <DEDUP_REMOVED lines=9> */
.L_x_373:
[----:B------:R-:W-:Y:S05]  /*dc00*/  BSYNC B0 ;  /* 0x0000000000007941 */ /* 0x000fea0003800000 */
.L_x_372:
        /* <DEDUP_REMOVED lines=9> */
.L_x_375:
[----:B------:R-:W-:Y:S05]  /*dca0*/  BSYNC B0 ;  /* 0x0000000000007941 */ /* 0x000fea0003800000 */
.L_x_374:
        /* <DEDUP_REMOVED lines=9> */
.L_x_377:
[----:B------:R-:W-:Y:S05]  /*dd40*/  BSYNC B0 ;  /* 0x0000000000007941 */ /* 0x000fea0003800000 */
.L_x_376:
        /* <DEDUP_REMOVED lines=9> */
.L_x_379:
[----:B------:R-:W-:Y:S05]  /*dde0*/  BSYNC B0 ;  /* 0x0000000000007941 */ /* 0x000fea0003800000 */
.L_x_378:
        /* <DEDUP_REMOVED lines=9> */
.L_x_381:
[----:B------:R-:W-:Y:S05]  /*de80*/  BSYNC B0 ;  /* 0x0000000000007941 */ /* 0x000fea0003800000 */
.L_x_380:
        /* <DEDUP_REMOVED lines=9> */
.L_x_383:
[----:B------:R-:W-:Y:S05]  /*df20*/  BSYNC B0 ;  /* 0x0000000000007941 */ /* 0x000fea0003800000 */
.L_x_382:
        /* <DEDUP_REMOVED lines=9> */
.L_x_385:
[----:B------:R-:W-:Y:S05]  /*dfc0*/  BSYNC B0 ;  /* 0x0000000000007941 */ /* 0x000fea0003800000 */
.L_x_384:
        /* <DEDUP_REMOVED lines=9> */
.L_x_387:
[----:B------:R-:W-:Y:S05]  /*e060*/  BSYNC B0 ;  /* 0x0000000000007941 */ /* 0x000fea0003800000 */
.L_x_386:
        /* <DEDUP_REMOVED lines=9> */
.L_x_389:
[----:B------:R-:W-:Y:S05]  /*e100*/  BSYNC B0 ;  /* 0x0000000000007941 */ /* 0x000fea0003800000 */
.L_x_388:
        /* <DEDUP_REMOVED lines=9> */
.L_x_391:
[----:B------:R-:W-:Y:S05]  /*e1a0*/  BSYNC B0 ;  /* 0x0000000000007941 */ /* 0x000fea0003800000 */
.L_x_390:
        /* <DEDUP_REMOVED lines=9> */
.L_x_393:
[----:B------:R-:W-:Y:S05]  /*e240*/  BSYNC B0 ;  /* 0x0000000000007941 */ /* 0x000fea0003800000 */
.L_x_392:
        /* <DEDUP_REMOVED lines=9> */
.L_x_395:
[----:B------:R-:W-:Y:S05]  /*e2e0*/  BSYNC B0 ;  /* 0x0000000000007941 */ /* 0x000fea0003800000 */
.L_x_394:
        /* <DEDUP_REMOVED lines=13> */
.L_x_397:
[----:B------:R-:W-:Y:S05]  /*e3c0*/  BSYNC B0 ;  /* 0x0000000000007941 */ /* 0x000fea0003800000 */
.L_x_396:
[----:B0----5:R-:W-:Y:S01]  /*e3d0*/  IMAD.U32 R4, R15, 0x10000, RZ ;  /* 0x000100000f047824 */ /* 0x021fe200078e00ff */
[----:B------:R-:W-:Y:S01]  /*e3e0*/  IADD3.X R12, RZ, R13, RZ, P0, !PT ;  /* 0x0000000dff0c7210 */ /* 0x000fe200007fe4ff */
[----:B-1234-:R-:W-:Y:S01]  /*e3f0*/  IMAD.WIDE.U32 R6, R8, UR16, R10 ;  /* 0x0000001008067c25 */ /* 0x01efe2000f8e000a */
        /* <DEDUP_REMOVED lines=8> */
[----:B------:R-:W-:-:S03]  /*e480*/  LEA R4, P3, R6, UR18, 0x1 ;  /* 0x0000001206047c11 */ /* 0x000fc6000f8608ff */
[----:B------:R0:W-:Y:S01]  /*e490*/  @P1 STG.E.U16 desc[UR20][R18.64+0xf2], R9 ;  /* 0x0000f20912001986 */ /* 0x0001e2000c101514 */
[----:B------:R-:W-:-:S05]  /*e4a0*/  LEA.HI.X R5, R6, UR19, R5, 0x1, P3 ;  /* 0x0000001306057c11 */ /* 0x000fca00098f0c05 */
[----:B------:R-:W2:Y:S01]  /*e4b0*/  @P2 LDG.E.LTC128B.U16 R15, desc[UR20][R4.64] ;  /* 0x00000014040f2981 */ /* 0x000ea2000c1e1520 */
[----:B------:R-:W-:Y:S01]  /*e4c0*/  UIMAD UR4, UR15, 0x180, URZ ;  /* 0x000001800f0478a4 */ /* 0x000fe2000f8e023f */
[----:B------:R-:W-:Y:S01]  /*e4d0*/  ISETP.GT.AND P3, PT, R0, 0x1, P0 ;  /* 0x000000010000780c */ /* 0x000fe20000764270 */
[----:B------:R-:W-:Y:S01]  /*e4e0*/  BSSY B0, `(.L_x_398) ;  /* 0x000000d000007945 */ /* 0x000fe20003800000 */
[----:B0-----:R-:W-:-:S04]  /*e4f0*/  IMAD.U32 R9, RZ, RZ, UR14 ;  /* 0x0000000eff097e24 */ /* 0x001fc8000f8e00ff */
[----:B------:R-:W-:-:S04]  /*e500*/  IMAD.WIDE.U32 R2, R9, 0x180, R2 ;  /* 0x0000018009027825 */ /* 0x000fc800078e0002 */
[----:B--2---:R-:W-:-:S04]  /*e510*/  IMAD.U32 R6, R15, 0x10000, RZ ;  /* 0x000100000f067824 */ /* 0x004fc800078e00ff */
[----:B------:R-:W-:-:S04]  /*e520*/  FMUL R7, R6, UR22 ;  /* 0x0000001606077c20 */ /* 0x000fc80008400000 */
[----:B------:R-:W-:-:S05]  /*e530*/  FFMA R7, R24, UR11, R7 ;  /* 0x0000000b18077c23 */ /* 0x000fca0008000007 */
[----:B------:R-:W-:Y:S01]  /*e540*/  F2FP.BF16.F32.PACK_AB R6, RZ, R7 ;  /* 0x00000007ff06723e */ /* 0x000fe200000010ff */
[----:B------:R-:W-:-:S03]  /*e550*/  VIADD R7, R3, UR4 ;  /* 0x0000000403077c36 */ /* 0x000fc60008000000 */
[----:B------:R-:W-:Y:S02]  /*e560*/  PRMT R9, R6, 0x7610, R9 ;  /* 0x0000761006097816 */ /* 0x000fe40000000009 */
[----:B------:R-:W-:-:S05]  /*e570*/  @P2 MOV R6, R2 ;  /* 0x0000000200062202 */ /* 0x000fca0000000f00 */
[----:B------:R0:W-:Y:S01]  /*e580*/  @P2 STG.E.U16 desc[UR20][R6.64], R9 ;  /* 0x0000000906002986 */ /* 0x0001e2000c101514 */
[----:B------:R-:W-:Y:S05]  /*e590*/  @!P3 BRA `(.L_x_399) ;  /* 0x000000000004b947 */ /* 0x000fea0003800000 */
[----:B------:R1:W5:Y:S02]  /*e5a0*/  LDG.E.LTC128B.U16 R15, desc[UR20][R4.64+0x2] ;  /* 0x00000214040f7981 */ /* 0x000364000c1e1520 */
.L_x_399:
[----:B------:R-:W-:Y:S05]  /*e5b0*/  BSYNC B0 ;  /* 0x0000000000007941 */ /* 0x000fea0003800000 */
.L_x_398:
[----:B0-----:R-:W-:Y:S01]  /*e5c0*/  IMAD.WIDE.U32 R8, R8, R17, UR12 ;  /* 0x0000000c08087e25 */ /* 0x001fe2000f8e0011 */
[----:B------:R-:W-:Y:S01]  /*e5d0*/  ISETP.GT.AND P1, PT, R14, 0xc8, PT ;  /* 0x000000c80e00780c */ /* 0x000fe20003f24270 */
[----:B------:R-:W-:Y:S02]  /*e5e0*/  BSSY B0, `(.L_x_400) ;  /* 0x000000f000007945 */ /* 0x000fe40003800000 */
[----:B-----5:R-:W-:Y:S01]  /*e5f0*/  IMAD.U32 R12, R15, 0x10000, RZ ;  /* 0x000100000f0c7824 */ /* 0x020fe200078e00ff */
[----:B------:R-:W-:Y:S02]  /*e600*/  IADD3 R10, P2, R10, R8, RZ ;  /* 0x000000080a0a7210 */ /* 0x000fe40007f5e0ff */
[----:B------:R-:W-:Y:S01]  /*e610*/  ISETP.GT.AND P4, PT, R0, RZ, P1 ;  /* 0x000000ff0000720c */ /* 0x000fe20000f84270 */
[----:B------:R-:W-:Y:S01]  /*e620*/  FMUL R12, R12, UR22 ;  /* 0x000000160c0c7c20 */ /* 0x000fe20008400000 */
[----:B------:R-:W-:Y:S01]  /*e630*/  IADD3.X R9, R11, R13, R9, P2, !PT ;  /* 0x0000000d0b097210 */ /* 0x000fe200017fe409 */
[----:B------:R-:W-:Y:S01]  /*e640*/  @P3 IMAD.MOV.U32 R11, RZ, RZ, R7 ;  /* 0x000000ffff0b3224 */ /* 0x000fe200078e0007 */
[----:B------:R-:W-:Y:S01]  /*e650*/  LEA R8, P2, R10, UR18, 0x1 ;  /* 0x000000120a087c11 */ /* 0x000fe2000f8408ff */
[----:B------:R-:W-:-:S03]  /*e660*/  FFMA R12, R25, UR11, R12 ;  /* 0x0000000b190c7c23 */ /* 0x000fc6000800000c */
[----:B------:R-:W-:Y:S01]  /*e670*/  LEA.HI.X R9, R10, UR19, R9, 0x1, P2 ;  /* 0x000000130a097c11 */ /* 0x000fe200090f0c09 */
[----:B------:R-:W-:Y:S01]  /*e680*/  @P3 IMAD.MOV.U32 R10, RZ, RZ, R2 ;  /* 0x000000ffff0a3224 */ /* 0x000fe200078e0002 */
[----:B------:R-:W-:-:S05]  /*e690*/  F2FP.BF16.F32.PACK_AB R12, RZ, R12 ;  /* 0x0000000cff0c723e */ /* 0x000fca00000010ff */
[----:B------:R0:W-:Y:S01]  /*e6a0*/  @P3 STG.E.U16 desc[UR20][R10.64+0x2], R12 ;  /* 0x0000020c0a003986 */ /* 0x0001e2000c101514 */
[----:B------:R-:W-:Y:S05]  /*e6b0*/  @!P4 BRA `(.L_x_401) ;  /* 0x000000000004c947 */ /* 0x000fea0003800000 */
[----:B------:R2:W5:Y:S02]  /*e6c0*/  LDG.E.LTC128B.U16 R15, desc[UR20][R8.64] ;  /* 0x00000014080f7981 */ /* 0x000564000c1e1520 */
.L_x_401:
[----:B------:R-:W-:Y:S05]  /*e6d0*/  BSYNC B0 ;  /* 0x0000000000007941 */ /* 0x000fea0003800000 */
.L_x_400:
[----:B0----5:R-:W-:Y:S01]  /*e6e0*/  IMAD.U32 R10, R15, 0x10000, RZ ;  /* 0x000100000f0a7824 */ /* 0x021fe200078e00ff */
[----:B------:R-:W-:Y:S01]  /*e6f0*/  ISETP.GT.AND P3, PT, R0, 0x1, P1 ;  /* 0x000000010000780c */ /* 0x000fe20000f64270 */
[----:B------:R-:W-:Y:S02]  /*e700*/  BSSY B0, `(.L_x_402) ;  /* 0x0000009000007945 */ /* 0x000fe40003800000 */
[----:B------:R-:W-:Y:S01]  /*e710*/  FMUL R11, R10, UR22 ;  /* 0x000000160a0b7c20 */ /* 0x000fe20008400000 */
[----:B------:R-:W-:-:S03]  /*e720*/  IADD3 R10, P2, R2, UR8, RZ ;  /* 0x00000008020a7c10 */ /* 0x000fc6000ff5e0ff */
[----:B------:R-:W-:-:S05]  /*e730*/  FFMA R11, R26, UR11, R11 ;  /* 0x0000000b1a0b7c23 */ /* 0x000fca000800000b */
[----:B------:R-:W-:Y:S02]  /*e740*/  F2FP.BF16.F32.PACK_AB R12, RZ, R11 ;  /* 0x0000000bff0c723e */ /* 0x000fe400000010ff */
[----:B------:R-:W-:-:S05]  /*e750*/  IADD3.X R11, R7, UR5, RZ, P2, !PT ;  /* 0x00000005070b7c10 */ /* 0x000fca00097fe4ff */
[----:B------:R0:W-:Y:S01]  /*e760*/  @P4 STG.E.U16 desc[UR20][R10.64], R12 ;  /* 0x0000000c0a004986 */ /* 0x0001e2000c101514 */
[----:B------:R-:W-:Y:S05]  /*e770*/  @!P3 BRA `(.L_x_403) ;  /* 0x000000000004b947 */ /* 0x000fea0003800000 */
[----:B------:R3:W5:Y:S02]  /*e780*/  LDG.E.LTC128B.U16 R15, desc[UR20][R8.64+0x2] ;  /* 0x00000214080f7981 */ /* 0x000764000c1e1520 */
.L_x_403:
[----:B------:R-:W-:Y:S05]  /*e790*/  BSYNC B0 ;  /* 0x0000000000007941 */ /* 0x000fea0003800000 */
.L_x_402:
        /* <DEDUP_REMOVED lines=9> */
.L_x_405:
[----:B------:R-:W-:Y:S05]  /*e830*/  BSYNC B0 ;  /* 0x0000000000007941 */ /* 0x000fea0003800000 */
.L_x_404:
[----:B0----5:R-:W-:Y:S01]  /*e840*/  IMAD.U32 R12, R15, 0x10000, RZ ;  /* 0x000100000f0c7824 */ /* 0x021fe200078e00ff */
[----:B------:R-:W-:Y:S01]  /*e850*/  ISETP.GT.AND P3, PT, R0, 0x9, P0 ;  /* 0x000000090000780c */ /* 0x000fe20000764270 */
[----:B------:R-:W-:Y:S02]  /*e860*/  BSSY B0, `(.L_x_406) ;  /* 0x000000a000007945 */ /* 0x000fe40003800000 */
        /* <DEDUP_REMOVED lines=9> */
.L_x_407:
[----:B------:R-:W-:Y:S05]  /*e900*/  BSYNC B0 ;  /* 0x0000000000007941 */ /* 0x000fea0003800000 */
.L_x_406:
[----:B0----5:R-:W-:Y:S01]  /*e910*/  IMAD.U32 R12, R15, 0x10000, RZ ;  /* 0x000100000f0c7824 */ /* 0x021fe200078e00ff */
[----:B------:R-:W-:Y:S01]  /*e920*/  ISETP.GT.AND P4, PT, R0, 0x8, P1 ;  /* 0x000000080000780c */ /* 0x000fe20000f84270 */
[----:B------:R-:W-:Y:S01]  /*e930*/  @P3 IMAD.MOV.U32 R13, RZ, RZ, R7 ;  /* 0x000000ffff0d3224 */ /* 0x000fe200078e0007 */
[----:B------:R-:W-:Y:S01]  /*e940*/  BSSY B0, `(.L_x_408) ;  /* 0x0000009000007945 */ /* 0x000fe20003800000 */
[----:B------:R-:W-:-:S04]  /*e950*/  FMUL R12, R12, UR22 ;  /* 0x000000160c0c7c20 */ /* 0x000fc80008400000 */
[----:B------:R-:W-:-:S05]  /*e960*/  FFMA R12, R29, UR11, R12 ;  /* 0x0000000b1d0c7c23 */ /* 0x000fca000800000c */
[----:B------:R-:W-:-:S04]  /*e970*/  F2FP.BF16.F32.PACK_AB R12, RZ, R12 ;  /* 0x0000000cff0c723e */ /* 0x000fc800000010ff */
[----:B------:R-:W-:Y:S02]  /*e980*/  PRMT R14, R12, 0x7610, R14 ;  /* 0x000076100c0e7816 */ /* 0x000fe4000000000e */
[----:B------:R-:W-:-:S05]  /*e990*/  @P3 MOV R12, R2 ;  /* 0x00000002000c3202 */ /* 0x000fca0000000f00 */
[----:B------:R0:W-:Y:S01]  /*e9a0*/  @P3 STG.E.U16 desc[UR20][R12.64+0x12], R14 ;  /* 0x0000120e0c003986 */ /* 0x0001e2000c101514 */
[----:B------:R-:W-:Y:S05]  /*e9b0*/  @!P4 BRA `(.L_x_409) ;  /* 0x000000000004c947 */ /* 0x000fea0003800000 */
[----:B------:R0:W5:Y:S02]  /*e9c0*/  LDG.E.LTC128B.U16 R15, desc[UR20][R8.64+0x10] ;  /* 0x00001014080f7981 */ /* 0x000164000c1e1520 */
.L_x_409:
[----:B------:R-:W-:Y:S05]  /*e9d0*/  BSYNC B0 ;  /* 0x0000000000007941 */ /* 0x000fea0003800000 */
.L_x_408:
        /* <DEDUP_REMOVED lines=9> */
.L_x_411:
[----:B------:R-:W-:Y:S05]  /*ea70*/  BSYNC B0 ;  /* 0x0000000000007941 */ /* 0x000fea0003800000 */
.L_x_410:
        /* <DEDUP_REMOVED lines=9> */
.L_x_413:
[----:B------:R-:W-:Y:S05]  /*eb10*/  BSYNC B0 ;  /* 0x0000000000007941 */ /* 0x000fea0003800000 */
.L_x_412:
[----:B0----5:R-:W-:Y:S01]  /*eb20*/  IMAD.U32 R12, R15, 0x10000, RZ ;  /* 0x000100000f0c7824 */ /* 0x021fe200078e00ff */
[----:B------:R-:W-:Y:S01]  /*eb30*/  ISETP.GT.AND P3, PT, R0, 0x11, P0 ;  /* 0x000000110000780c */ /* 0x000fe20000764270 */
[----:B------:R-:W-:Y:S02]  /*eb40*/  BSSY B0, `(.L_x_414) ;  /* 0x000000a000007945 */ /* 0x000fe40003800000 */
[----:B------:R-:W-:Y:S01]  /*eb50*/  FMUL R13, R12, UR22 ;  /* 0x000000160c0d7c20 */ /* 0x000fe20008400000 */
[----:B------:R-:W-:-:S03]  /*eb60*/  @P4 MOV R12, R2 ;  /* 0x00000002000c4202 */ /* 0x000fc60000000f00 */
[----:B------:R-:W-:-:S05]  /*eb70*/  FFMA R13, R32, UR11, R13 ;  /* 0x0000000b200d7c23 */ /* 0x000fca000800000d */
[----:B------:R-:W-:-:S04]  /*eb80*/  F2FP.BF16.F32.PACK_AB R13, RZ, R13 ;  /* 0x0000000dff0d723e */ /* 0x000fc800000010ff */
[----:B------:R-:W-:Y:S01]  /*eb90*/  PRMT R14, R13, 0x7610, R14 ;  /* 0x000076100d0e7816 */ /* 0x000fe2000000000e */
[----:B------:R-:W-:-:S05]  /*eba0*/  @P4 IMAD.MOV.U32 R13, RZ, RZ, R7 ;  /* 0x000000ffff0d4224 */ /* 0x000fca00078e0007 */
[----:B------:R0:W-:Y:S01]  /*ebb0*/  @P4 STG.E.U16 desc[UR20][R12.64+0x20], R14 ;  /* 0x0000200e0c004986 */ /* 0x0001e2000c101514 */
[----:B------:R-:W-:Y:S05]  /*ebc0*/  @!P3 BRA `(.L_x_415) ;  /* 0x000000000004b947 */ /* 0x000fea0003800000 */
[----:B------:R0:W5:Y:S02]  /*ebd0*/  LDG.E.LTC128B.U16 R15, desc[UR20][R4.64+0x22] ;  /* 0x00002214040f7981 */ /* 0x000164000c1e1520 */
.L_x_415:
[----:B------:R-:W-:Y:S05]  /*ebe0*/  BSYNC B0 ;  /* 0x0000000000007941 */ /* 0x000fea0003800000 */
.L_x_414:
[----:B0----5:R-:W-:Y:S01]  /*ebf0*/  IMAD.U32 R12, R15, 0x10000, RZ ;  /* 0x000100000f0c7824 */ /* 0x021fe200078e00ff */
[----:B------:R-:W-:Y:S01]  /*ec00*/  ISETP.GT.AND P4, PT, R0, 0x10, P1 ;  /* 0x000000100000780c */ /* 0x000fe20000f84270 */
[----:B------:R-:W-:Y:S01]  /*ec10*/  @P3 IMAD.MOV.U32 R13, RZ, RZ, R7 ;  /* 0x000000ffff0d3224 */ /* 0x000fe200078e0007 */
[----:B------:R-:W-:Y:S01]  /*ec20*/  BSSY B0, `(.L_x_416) ;  /* 0x0000009000007945 */ /* 0x000fe20003800000 */
[----:B------:R-:W-:-:S04]  /*ec30*/  FMUL R12, R12, UR22 ;  /* 0x000000160c0c7c20 */ /* 0x000fc80008400000 */
[----:B------:R-:W-:-:S05]  /*ec40*/  FFMA R12, R33, UR11, R12 ;  /* 0x0000000b210c7c23 */ /* 0x000fca000800000c */
[----:B------:R-:W-:-:S04]  /*ec50*/  F2FP.BF16.F32.PACK_AB R12, RZ, R12 ;  /* 0x0000000cff0c723e */ /* 0x000fc800000010ff */
[----:B------:R-:W-:Y:S01]  /*ec60*/  PRMT R14, R12, 0x7610, R14 ;  /* 0x000076100c0e7816 */ /* 0x000fe2000000000e */
[----:B------:R-:W-:-:S05]  /*ec70*/  @P3 IMAD.MOV.U32 R12, RZ, RZ, R2 ;  /* 0x000000ffff0c3224 */ /* 0x000fca00078e0002 */
[----:B------:R0:W-:Y:S01]  /*ec80*/  @P3 STG.E.U16 desc[UR20][R12.64+0x22], R14 ;  /* 0x0000220e0c003986 */ /* 0x0001e2000c101514 */
[----:B------:R-:W-:Y:S05]  /*ec90*/  @!P4 BRA `(.L_x_417) ;  /* 0x000000000004c947 */ /* 0x000fea0003800000 */
[----:B------:R0:W5:Y:S02]  /*eca0*/  LDG.E.LTC128B.U16 R15, desc[UR20][R8.64+0x20] ;  /* 0x00002014080f7981 */ /* 0x000164000c1e1520 */
.L_x_417:
[----:B------:R-:W-:Y:S05]  /*ecb0*/  BSYNC B0 ;  /* 0x0000000000007941 */ /* 0x000fea0003800000 */
.L_x_416:
        /* <DEDUP_REMOVED lines=9> */
.L_x_419:
[----:B------:R-:W-:Y:S05]  /*ed50*/  BSYNC B0 ;  /* 0x0000000000007941 */ /* 0x000fea0003800000 */
.L_x_418:
        /* <DEDUP_REMOVED lines=9> */
.L_x_421:
[----:B------:R-:W-:Y:S05]  /*edf0*/  BSYNC B0 ;  /* 0x0000000000007941 */ /* 0x000fea0003800000 */
.L_x_420:
        /* <DEDUP_REMOVED lines=12> */
.L_x_423:
[----:B------:R-:W-:Y:S05]  /*eec0*/  BSYNC B0 ;  /* 0x0000000000007941 */ /* 0x000fea0003800000 */
.L_x_422:
[----:B0----5:R-:W-:Y:S01]  /*eed0*/  SHF.L.U32 R12, R15, 0x10, RZ ;  /* 0x000000100f0c7819 */ /* 0x021fe200000006ff */
[----:B------:R-:W-:Y:S01]  /*eee0*/  @P3 IMAD.MOV.U32 R13, RZ, RZ, R7 ;  /* 0x000000ffff0d3224 */ /* 0x000fe200078e0007 */
[----:B------:R-:W-:Y:S01]  /*eef0*/  ISETP.GT.AND P4, PT, R0, 0x18, P1 ;  /* 0x000000180000780c */ /* 0x000fe20000f84270 */
[----:B------:R-:W-:Y:S02]  /*ef00*/  BSSY B0, `(.L_x_424) ;  /* 0x0000009000007945 */ /* 0x000fe40003800000 */
        /* <DEDUP_REMOVED lines=8> */
.L_x_425:
[----:B------:R-:W-:Y:S05]  /*ef90*/  BSYNC B0 ;  /* 0x0000000000007941 */ /* 0x000fea0003800000 */
.L_x_424:
        /* <DEDUP_REMOVED lines=9> */
.L_x_427:
[----:B------:R-:W-:Y:S05]  /*f030*/  BSYNC B0 ;  /* 0x0000000000007941 */ /* 0x000fea0003800000 */
.L_x_426:
        /* <DEDUP_REMOVED lines=9> */
.L_x_429:
[----:B------:R-:W-:Y:S05]  /*f0d0*/  BSYNC B0 ;  /* 0x0000000000007941 */ /* 0x000fea0003800000 */
.L_x_428:
[----:B0----5:R-:W-:Y:S01]  /*f0e0*/  SHF.L.U32 R12, R15, 0x10, RZ ;  /* 0x000000100f0c7819 */ /* 0x021fe200000006ff */
[----:B------:R-:W-:Y:S01]  /*f0f0*/  BSSY B0, `(.L_x_430) ;  /* 0x000000b000007945 */ /* 0x000fe20003800000 */
[----:B------:R-:W-:-:S03]  /*f100*/  ISETP.GT.AND P3, PT, R0, 0x21, P0 ;  /* 0x000000210000780c */ /* 0x000fc60000764270 */
        /* <DEDUP_REMOVED lines=9> */
.L_x_431:
[----:B------:R-:W-:Y:S05]  /*f1a0*/  BSYNC B0 ;  /* 0x0000000000007941 */ /* 0x000fea0003800000 */
.L_x_430:
[----:B0----5:R-:W-:Y:S01]  /*f1b0*/  IMAD.U32 R12, R15, 0x10000, RZ ;  /* 0x000100000f0c7824 */ /* 0x021fe200078e00ff */
[----:B------:R-:W-:Y:S01]  /*f1c0*/  @P3 MOV R13, R7 ;  /* 0x00000007000d3202 */ /* 0x000fe20000000f00 */
[----:B------:R-:W-:Y:S01]  /*f1d0*/  BSSY B0, `(.L_x_432) ;  /* 0x000000a000007945 */ /* 0x000fe20003800000 */
[----:B------:R-:W-:Y:S01]  /*f1e0*/  ISETP.GT.AND P4, PT, R0, 0x20, P1 ;  /* 0x000000200000780c */ /* 0x000fe20000f84270 */
        /* <DEDUP_REMOVED lines=8> */
.L_x_433:
[----:B------:R-:W-:Y:S05]  /*f270*/  BSYNC B0 ;  /* 0x0000000000007941 */ /* 0x000fea0003800000 */
.L_x_432:
        /* <DEDUP_REMOVED lines=9> */
.L_x_435:
[----:B------:R-:W-:Y:S05]  /*f310*/  BSYNC B0 ;  /* 0x0000000000007941 */ /* 0x000fea0003800000 */
.L_x_434:
        /* <DEDUP_REMOVED lines=9> */
.L_x_437:
[----:B------:R-:W-:Y:S05]  /*f3b0*/  BSYNC B0 ;  /* 0x0000000000007941 */ /* 0x000fea0003800000 */
.L_x_436:
[----:B0----5:R-:W-:Y:S01]  /*f3c0*/  IMAD.U32 R12, R15, 0x10000, RZ ;  /* 0x000100000f0c7824 */ /* 0x021fe200078e00ff */
[----:B------:R-:W-:Y:S01]  /*f3d0*/  ISETP.GT.AND P3, PT, R0, 0x29, P0 ;  /* 0x000000290000780c */ /* 0x000fe20000764270 */
[----:B------:R-:W-:Y:S02]  /*f3e0*/  BSSY B0, `(.L_x_438) ;  /* 0x000000a000007945 */ /* 0x000fe40003800000 */
[----:B------:R-:W-:Y:S01]  /*f3f0*/  FMUL R13, R12, UR22 ;  /* 0x000000160c0d7c20 */ /* 0x000fe20008400000 */
[----:B------:R-:W-:-:S03]  /*f400*/  @P4 IMAD.MOV.U32 R12, RZ, RZ, R2 ;  /* 0x000000ffff0c4224 */ /* 0x000fc600078e0002 */
[----:B------:R-:W-:-:S05]  /*f410*/  FFMA R13, R44, UR11, R13 ;  /* 0x0000000b2c0d7c23 */ /* 0x000fca000800000d */
[----:B------:R-:W-:-:S04]  /*f420*/  F2FP.BF16.F32.PACK_AB R13, RZ, R13 ;  /* 0x0000000dff0d723e */ /* 0x000fc800000010ff */
[----:B------:R-:W-:Y:S02]  /*f430*/  PRMT R14, R13, 0x7610, R14 ;  /* 0x000076100d0e7816 */ /* 0x000fe4000000000e */
[----:B------:R-:W-:-:S05]  /*f440*/  @P4 MOV R13, R7 ;  /* 0x00000007000d4202 */ /* 0x000fca0000000f00 */
[----:B------:R0:W-:Y:S01]  /*f450*/  @P4 STG.E.U16 desc[UR20][R12.64+0x50], R14 ;  /* 0x0000500e0c004986 */ /* 0x0001e2000c101514 */
[----:B------:R-:W-:Y:S05]  /*f460*/  @!P3 BRA `(.L_x_439) ;  /* 0x000000000004b947 */ /* 0x000fea0003800000 */
[----:B------:R0:W5:Y:S02]  /*f470*/  LDG.E.LTC128B.U16 R15, desc[UR20][R4.64+0x52] ;  /* 0x00005214040f7981 */ /* 0x000164000c1e1520 */
.L_x_439:
[----:B------:R-:W-:Y:S05]  /*f480*/  BSYNC B0 ;  /* 0x0000000000007941 */ /* 0x000fea0003800000 */
.L_x_438:
        /* <DEDUP_REMOVED lines=12> */
.L_x_441:
[----:B------:R-:W-:Y:S05]  /*f550*/  BSYNC B0 ;  /* 0x0000000000007941 */ /* 0x000fea0003800000 */
.L_x_440:
        /* <DEDUP_REMOVED lines=9> */
.L_x_443:
[----:B------:R-:W-:Y:S05]  /*f5f0*/  BSYNC B0 ;  /* 0x0000000000007941 */ /* 0x000fea0003800000 */
.L_x_442:
        /* <DEDUP_REMOVED lines=9> */
.L_x_445:
[----:B------:R-:W-:Y:S05]  /*f690*/  BSYNC B0 ;  /* 0x0000000000007941 */ /* 0x000fea0003800000 */
.L_x_444:
        /* <DEDUP_REMOVED lines=12> */
.L_x_447:
[----:B------:R-:W-:Y:S05]  /*f760*/  BSYNC B0 ;  /* 0x0000000000007941 */ /* 0x000fea0003800000 */
.L_x_446:
        /* <DEDUP_REMOVED lines=12> */
.L_x_449:
[----:B------:R-:W-:Y:S05]  /*f830*/  BSYNC B0 ;  /* 0x0000000000007941 */ /* 0x000fea0003800000 */
.L_x_448:
[----:B-----5:R-:W-:Y:S01]  /*f840*/  IMAD.U32 R11, R15, 0x10000, RZ ;  /* 0x000100000f0b7824 */ /* 0x020fe200078e00ff */
[----:B------:R-:W-:Y:S01]  /*f850*/  ISETP.GT.AND P3, PT, R0, 0x31, P1 ;  /* 0x000000310000780c */ /* 0x000fe20000f64270 */
[----:B------:R-:W-:Y:S02]  /*f860*/  BSSY B0, `(.L_x_450) ;  /* 0x0000008000007945 */ /* 0x000fe40003800000 */
[----:B------:R-:W-:-:S04]  /*f870*/  FMUL R11, R11, UR22 ;  /* 0x000000160b0b7c20 */ /* 0x000fc80008400000 */
[----:B------:R-:W-:-:S05]  /*f880*/  FFMA R11, R50, UR11, R11 ;  /* 0x0000000b320b7c23 */ /* 0x000fca000800000b */
[----:B0-----:R-:W-:Y:S02]  /*f890*/  F2FP.BF16.F32.PACK_AB R12, RZ, R11 ;  /* 0x0000000bff0c723e */ /* 0x001fe400000010ff */
[----:B------:R-:W-:-:S05]  /*f8a0*/  IADD3.X R11, R7, UR5, RZ, P2, !PT ;  /* 0x00000005070b7c10 */ /* 0x000fca00097fe4ff */
[----:B------:R0:W-:Y:S01]  /*f8b0*/  @P4 STG.E.U16 desc[UR20][R10.64+0x60], R12 ;  /* 0x0000600c0a004986 */ /* 0x0001e2000c101514 */
[----:B------:R-:W-:Y:S05]  /*f8c0*/  @!P3 BRA `(.L_x_451) ;  /* 0x000000000004b947 */ /* 0x000fea0003800000 */
[----:B------:R0:W5:Y:S02]  /*f8d0*/  LDG.E.LTC128B.U16 R15, desc[UR20][R8.64+0x62] ;  /* 0x00006214080f7981 */ /* 0x000164000c1e1520 */
.L_x_451:
[----:B------:R-:W-:Y:S05]  /*f8e0*/  BSYNC B0 ;  /* 0x0000000000007941 */ /* 0x000fea0003800000 */
.L_x_450:
[----:B0----5:R-:W-:Y:S01]  /*f8f0*/  IMAD.U32 R12, R15, 0x10000, RZ ;  /* 0x000100000f0c7824 */ /* 0x021fe200078e00ff */
[----:B------:R-:W-:Y:S01]  /*f900*/  ISETP.GT.AND P2, PT, R0, 0x38, P0 ;  /* 0x000000380000780c */ /* 0x000fe20000744270 */
[----:B------:R-:W-:Y:S02]  /*f910*/  BSSY B0, `(.L_x_452) ;  /* 0x000000a000007945 */ /* 0x000fe40003800000 */
        /* <DEDUP_REMOVED lines=9> */
.L_x_453:
[----:B------:R-:W-:Y:S05]  /*f9b0*/  BSYNC B0 ;  /* 0x0000000000007941 */ /* 0x000fea0003800000 */
.L_x_452:
        /* <DEDUP_REMOVED lines=12> */
.L_x_455:
[----:B------:R-:W-:Y:S05]  /*fa80*/  BSYNC B0 ;  /* 0x0000000000007941 */ /* 0x000fea0003800000 */
.L_x_454:
        /* <DEDUP_REMOVED lines=12> */
.L_x_457:
[----:B------:R-:W-:Y:S05]  /*fb50*/  BSYNC B0 ;  /* 0x0000000000007941 */ /* 0x000fea0003800000 */
.L_x_456:
[----:B0----5:R-:W-:Y:S01]  /*fb60*/  IMAD.U32 R12, R15, 0x10000, RZ ;  /* 0x000100000f0c7824 */ /* 0x021fe200078e00ff */
[----:B------:R-:W-:Y:S01]  /*fb70*/  ISETP.GT.AND P3, PT, R0, 0x39, P1 ;  /* 0x000000390000780c */ /* 0x000fe20000f64270 */
[----:B------:R-:W-:Y:S02]  /*fb80*/  BSSY B0, `(.L_x_458) ;  /* 0x000000a000007945 */ /* 0x000fe40003800000 */
[----:B------:R-:W-:Y:S01]  /*fb90*/  FMUL R13, R12, UR22 ;  /* 0x000000160c0d7c20 */ /* 0x000fe20008400000 */
[----:B------:R-:W-:-:S03]  /*fba0*/  VIADD R12, R2, UR8 ;  /* 0x00000008020c7c36 */ /* 0x000fc60008000000 */
[----:B------:R-:W-:-:S05]  /*fbb0*/  FFMA R13, R54, UR11, R13 ;  /* 0x0000000b360d7c23 */ /* 0x000fca000800000d */
[----:B------:R-:W-:-:S04]  /*fbc0*/  F2FP.BF16.F32.PACK_AB R13, RZ, R13 ;  /* 0x0000000dff0d723e */ /* 0x000fc800000010ff */
[----:B------:R-:W-:Y:S01]  /*fbd0*/  PRMT R14, R13, 0x7610, R14 ;  /* 0x000076100d0e7816 */ /* 0x000fe2000000000e */
[----:B------:R-:W-:-:S05]  /*fbe0*/  @P2 IMAD.MOV.U32 R13, RZ, RZ, R11 ;  /* 0x000000ffff0d2224 */ /* 0x000fca00078e000b */
[----:B------:R0:W-:Y:S01]  /*fbf0*/  @P2 STG.E.U16 desc[UR20][R12.64+0x70], R14 ;  /* 0x0000700e0c002986 */ /* 0x0001e2000c101514 */
[----:B------:R-:W-:Y:S05]  /*fc00*/  @!P3 BRA `(.L_x_459) ;  /* 0x000000000004b947 */ /* 0x000fea0003800000 */
[----:B------:R0:W5:Y:S02]  /*fc10*/  LDG.E.LTC128B.U16 R15, desc[UR20][R8.64+0x72] ;  /* 0x00007214080f7981 */ /* 0x000164000c1e1520 */
.L_x_459:
[----:B------:R-:W-:Y:S05]  /*fc20*/  BSYNC B0 ;  /* 0x0000000000007941 */ /* 0x000fea0003800000 */
.L_x_458:
[----:B0----5:R-:W-:Y:S01]  /*fc30*/  SHF.L.U32 R12, R15, 0x10, RZ ;  /* 0x000000100f0c7819 */ /* 0x021fe200000006ff */
[----:B------:R-:W-:Y:S01]  /*fc40*/  BSSY B0, `(.L_x_460) ;  /* 0x000000b000007945 */ /* 0x000fe20003800000 */
[----:B------:R-:W-:-:S03]  /*fc50*/  ISETP.GT.AND P2, PT, R0, 0x40, P0 ;  /* 0x000000400000780c */ /* 0x000fc60000744270 */
[----:B------:R-:W-:-:S04]  /*fc60*/  FMUL R12, R12, UR22 ;  /* 0x000000160c0c7c20 */ /* 0x000fc80008400000 */
[----:B------:R-:W-:-:S05]  /*fc70*/  FFMA R12, R55, UR11, R12 ;  /* 0x0000000b370c7c23 */ /* 0x000fca000800000c */
[----:B------:R-:W-:Y:S01]  /*fc80*/  F2FP.BF16.F32.PACK_AB R13, RZ, R12 ;  /* 0x0000000cff0d723e */ /* 0x000fe200000010ff */
[----:B------:R-:W-:-:S03]  /*fc90*/  VIADD R12, R2, UR8 ;  /* 0x00000008020c7c36 */ /* 0x000fc60008000000 */
[----:B------:R-:W-:Y:S01]  /*fca0*/  PRMT R14, R13, 0x7610, R14 ;  /* 0x000076100d0e7816 */ /* 0x000fe2000000000e */
[----:B------:R-:W-:-:S05]  /*fcb0*/  @P3 IMAD.MOV.U32 R13, RZ, RZ, R11 ;  /* 0x000000ffff0d3224 */ /* 0x000fca00078e000b */
[----:B------:R0:W-:Y:S01]  /*fcc0*/  @P3 STG.E.U16 desc[UR20][R12.64+0x72], R14 ;  /* 0x0000720e0c003986 */ /* 0x0001e2000c101514 */
[----:B------:R-:W-:Y:S05]  /*fcd0*/  @!P2 BRA `(.L_x_461) ;  /* 0x000000000004a947 */ /* 0x000fea0003800000 */
[----:B------:R0:W5:Y:S02]  /*fce0*/  LDG.E.LTC128B.U16 R15, desc[UR20][R4.64+0x80] ;  /* 0x00008014040f7981 */ /* 0x000164000c1e1520 */
.L_x_461:
[----:B------:R-:W-:Y:S05]  /*fcf0*/  BSYNC B0 ;  /* 0x0000000000007941 */ /* 0x000fea0003800000 */
.L_x_460:
        /* <DEDUP_REMOVED lines=12> */
.L_x_463:
[----:B------:R-:W-:Y:S05]  /*fdc0*/  BSYNC B0 ;  /* 0x0000000000007941 */ /* 0x000fea0003800000 */
.L_x_462:
        /* <DEDUP_REMOVED lines=12> */
.L_x_465:
[----:B------:R-:W-:Y:S05]  /*fe90*/  BSYNC B0 ;  /* 0x0000000000007941 */ /* 0x000fea0003800000 */
.L_x_464:
[----:B0----5:R-:W-:Y:S01]  /*fea0*/  IMAD.U32 R12, R15, 0x10000, RZ ;  /* 0x000100000f0c7824 */ /* 0x021fe200078e00ff */
[----:B------:R-:W-:Y:S01]  /*feb0*/  ISETP.GT.AND P3, PT, R0, 0x41, P1 ;  /* 0x000000410000780c */ /* 0x000fe20000f64270 */
[----:B------:R-:W-:Y:S02]  /*fec0*/  BSSY B0, `(.L_x_466) ;  /* 0x000000a000007945 */ /* 0x000fe40003800000 */
[----:B------:R-:W-:Y:S01]  /*fed0*/  FMUL R13, R12, UR22 ;  /* 0x000000160c0d7c20 */ /* 0x000fe20008400000 */
[----:B------:R-:W-:-:S03]  /*fee0*/  IADD3 R12, R2, UR8, RZ ;  /* 0x00000008020c7c10 */ /* 0x000fc6000fffe0ff */
[----:B------:R-:W-:-:S05]  /*fef0*/  FFMA R13, R58, UR11, R13 ;  /* 0x0000000b3a0d7c23 */ /* 0x000fca000800000d */
[----:B------:R-:W-:-:S04]  /*ff00*/  F2FP.BF16.F32.PACK_AB R13, RZ, R13 ;  /* 0x0000000dff0d723e */ /* 0x000fc800000010ff */
[----:B------:R-:W-:Y:S01]  /*ff10*/  PRMT R14, R13, 0x7610, R14 ;  /* 0x000076100d0e7816 */ /* 0x000fe2000000000e */
[----:B------:R-:W-:-:S05]  /*ff20*/  @P2 IMAD.MOV.U32 R13, RZ, RZ, R11 ;  /* 0x000000ffff0d2224 */ /* 0x000fca00078e000b */
[----:B------:R0:W-:Y:S01]  /*ff30*/  @P2 STG.E.U16 desc[UR20][R12.64+0x80], R14 ;  /* 0x0000800e0c002986 */ /* 0x0001e2000c101514 */
[----:B------:R-:W-:Y:S05]  /*ff40*/  @!P3 BRA `(.L_x_467) ;  /* 0x000000000004b947 */ /* 0x000fea0003800000 */
[----:B------:R0:W5:Y:S02]  /*ff50*/  LDG.E.LTC128B.U16 R15, desc[UR20][R8.64+0x82] ;  /* 0x00008214080f7981 */ /* 0x000164000c1e1520 */
.L_x_467:
[----:B------:R-:W-:Y:S05]  /*ff60*/  BSYNC B0 ;  /* 0x0000000000007941 */ /* 0x000fea0003800000 */
.L_x_466:
[----:B0----5:R-:W-:Y:S01]  /*ff70*/  IMAD.U32 R12, R15, 0x10000, RZ ;  /* 0x000100000f0c7824 */ /* 0x021fe200078e00ff */
[----:B------:R-:W-:Y:S01]  /*ff80*/  ISETP.GT.AND P2, PT, R0, 0x48, P0 ;  /* 0x000000480000780c */ /* 0x000fe20000744270 */
[----:B------:R-:W-:Y:S02]  /*ff90*/  BSSY B0, `(.L_x_468) ;  /* 0x000000a000007945 */ /* 0x000fe40003800000 */
        /* <DEDUP_REMOVED lines=9> */
.L_x_469:
[----:B------:R-:W-:Y:S05]  /*10030*/  BSYNC B0 ;  /* 0x0000000000007941 */ /* 0x000fea0003800000 */
.L_x_468:
        /* <DEDUP_REMOVED lines=12> */
.L_x_471:
[----:B------:R-:W-:Y:S05]  /*10100*/  BSYNC B0 ;  /* 0x0000000000007941 */ /* 0x000fea0003800000 */
.L_x_470:
        /* <DEDUP_REMOVED lines=12> */
.L_x_473:
[----:B------:R-:W-:Y:S05]  /*101d0*/  BSYNC B0 ;  /* 0x0000000000007941 */ /* 0x000fea0003800000 */
.L_x_472:
        /* <DEDUP_REMOVED lines=12> */
.L_x_475:
[----:B------:R-:W-:Y:S05]  /*102a0*/  BSYNC B0 ;  /* 0x0000000000007941 */ /* 0x000fea0003800000 */
.L_x_474:
[----:B0----5:R-:W-:Y:S01]  /*102b0*/  IMAD.U32 R12, R15, 0x10000, RZ ;  /* 0x000100000f0c7824 */ /* 0x021fe200078e00ff */
[----:B------:R-:W-:Y:S01]  /*102c0*/  ISETP.GT.AND P2, PT, R0, 0x50, P0 ;  /* 0x000000500000780c */ /* 0x000fe20000744270 */
[----:B------:R-:W-:Y:S02]  /*102d0*/  BSSY B0, `(.L_x_476) ;  /* 0x000000a000007945 */ /* 0x000fe40003800000 */
[----:B------:R-:W-:-:S04]  /*102e0*/  FMUL R12, R12, UR22 ;  /* 0x000000160c0c7c20 */ /* 0x000fc80008400000 */
[----:B------:R-:W-:-:S05]  /*102f0*/  FFMA R12, R63, UR11, R12 ;  /* 0x0000000b3f0c7c23 */ /* 0x000fca000800000c */
[----:B------:R-:W-:Y:S02]  /*10300*/  F2FP.BF16.F32.PACK_AB R13, RZ, R12 ;  /* 0x0000000cff0d723e */ /* 0x000fe400000010ff */
[----:B------:R-:W-:Y:S02]  /*10310*/  IADD3 R12, R2, UR8, RZ ;  /* 0x00000008020c7c10 */ /* 0x000fe4000fffe0ff */
[----:B------:R-:W-:Y:S01]  /*10320*/  PRMT R14, R13, 0x7610, R14 ;  /* 0x000076100d0e7816 */ /* 0x000fe2000000000e */
[----:B------:R-:W-:-:S05]  /*10330*/  @P3 IMAD.MOV.U32 R13, RZ, RZ, R11 ;  /* 0x000000ffff0d3224 */ /* 0x000fca00078e000b */
[----:B------:R0:W-:Y:S01]  /*10340*/  @P3 STG.E.U16 desc[UR20][R12.64+0x92], R14 ;  /* 0x0000920e0c003986 */ /* 0x0001e2000c101514 */
[----:B------:R-:W-:Y:S05]  /*10350*/  @!P2 BRA `(.L_x_477) ;  /* 0x000000000004a947 */ /* 0x000fea0003800000 */
[----:B------:R0:W5:Y:S02]  /*10360*/  LDG.E.LTC128B.U16 R15, desc[UR20][R4.64+0xa0] ;  /* 0x0000a014040f7981 */ /* 0x000164000c1e1520 */
.L_x_477:
[----:B------:R-:W-:Y:S05]  /*10370*/  BSYNC B0 ;  /* 0x0000000000007941 */ /* 0x000fea0003800000 */
.L_x_476:
        /* <DEDUP_REMOVED lines=12> */
.L_x_479:
[----:B------:R-:W-:Y:S05]  /*10440*/  BSYNC B0 ;  /* 0x0000000000007941 */ /* 0x000fea0003800000 */
.L_x_478:
        /* <DEDUP_REMOVED lines=12> */
.L_x_481:
[----:B------:R-:W-:Y:S05]  /*10510*/  BSYNC B0 ;  /* 0x0000000000007941 */ /* 0x000fea0003800000 */
.L_x_480:
[----:B0----5:R-:W-:Y:S01]  /*10520*/  IMAD.U32 R12, R15, 0x10000, RZ ;  /* 0x000100000f0c7824 */ /* 0x021fe200078e00ff */
[----:B------:R-:W-:Y:S01]  /*10530*/  ISETP.GT.AND P3, PT, R0, 0x51, P1 ;  /* 0x000000510000780c */ /* 0x000fe20000f64270 */
[----:B------:R-:W-:Y:S02]  /*10540*/  BSSY B0, `(.L_x_482) ;  /* 0x000000a000007945 */ /* 0x000fe40003800000 */
[----:B------:R-:W-:Y:S01]  /*10550*/  FMUL R13, R12, UR22 ;  /* 0x000000160c0d7c20 */ /* 0x000fe20008400000 */
[----:B------:R-:W-:-:S03]  /*10560*/  VIADD R12, R2, UR8 ;  /* 0x00000008020c7c36 */ /* 0x000fc60008000000 */
[----:B------:R-:W-:-:S05]  /*10570*/  FFMA R13, R66, UR11, R13 ;  /* 0x0000000b420d7c23 */ /* 0x000fca000800000d */
[----:B------:R-:W-:-:S04]  /*10580*/  F2FP.BF16.F32.PACK_AB R13, RZ, R13 ;  /* 0x0000000dff0d723e */ /* 0x000fc800000010ff */
[----:B------:R-:W-:Y:S02]  /*10590*/  PRMT R14, R13, 0x7610, R14 ;  /* 0x000076100d0e7816 */ /* 0x000fe4000000000e */
[----:B------:R-:W-:-:S05]  /*105a0*/  @P2 MOV R13, R11 ;  /* 0x0000000b000d2202 */ /* 0x000fca0000000f00 */
[----:B------:R0:W-:Y:S01]  /*105b0*/  @P2 STG.E.U16 desc[UR20][R12.64+0xa0], R14 ;  /* 0x0000a00e0c002986 */ /* 0x0001e2000c101514 */
[----:B------:R-:W-:Y:S05]  /*105c0*/  @!P3 BRA `(.L_x_483) ;  /* 0x000000000004b947 */ /* 0x000fea0003800000 */
[----:B------:R0:W5:Y:S02]  /*105d0*/  LDG.E.LTC128B.U16 R15, desc[UR20][R8.64+0xa2] ;  /* 0x0000a214080f7981 */ /* 0x000164000c1e1520 */
.L_x_483:
[----:B------:R-:W-:Y:S05]  /*105e0*/  BSYNC B0 ;  /* 0x0000000000007941 */ /* 0x000fea0003800000 */
.L_x_482:
        /* <DEDUP_REMOVED lines=12> */
.L_x_485:
[----:B------:R-:W-:Y:S05]  /*106b0*/  BSYNC B0 ;  /* 0x0000000000007941 */ /* 0x000fea0003800000 */
.L_x_484:
        /* <DEDUP_REMOVED lines=12> */
.L_x_487:
[----:B------:R-:W-:Y:S05]  /*10780*/  BSYNC B0 ;  /* 0x0000000000007941 */ /* 0x000fea0003800000 */
.L_x_486:
        /* <DEDUP_REMOVED lines=12> */
.L_x_489:
[----:B------:R-:W-:Y:S05]  /*10850*/  BSYNC B0 ;  /* 0x0000000000007941 */ /* 0x000fea0003800000 */
.L_x_488:
[----:B0----5:R-:W-:Y:S01]  /*10860*/  SHF.L.U32 R12, R15, 0x10, RZ ;  /* 0x000000100f0c7819 */ /* 0x021fe200000006ff */
[----:B------:R-:W-:Y:S01]  /*10870*/  BSSY B0, `(.L_x_490) ;  /* 0x000000b000007945 */ /* 0x000fe20003800000 */
[----:B------:R-:W-:-:S03]  /*10880*/  ISETP.GT.AND P3, PT, R0, 0x59, P1 ;  /* 0x000000590000780c */ /* 0x000fc60000f64270 */
        /* <DEDUP_REMOVED lines=9> */
.L_x_491:
[----:B------:R-:W-:Y:S05]  /*10920*/  BSYNC B0 ;  /* 0x0000000000007941 */ /* 0x000fea0003800000 */
.L_x_490:
        /* <DEDUP_REMOVED lines=12> */
.L_x_493:
[----:B------:R-:W-:Y:S05]  /*109f0*/  BSYNC B0 ;  /* 0x0000000000007941 */ /* 0x000fea0003800000 */
.L_x_492:
        /* <DEDUP_REMOVED lines=12> */
.L_x_495:
[----:B------:R-:W-:Y:S05]  /*10ac0*/  BSYNC B0 ;  /* 0x0000000000007941 */ /* 0x000fea0003800000 */
.L_x_494:
        /* <DEDUP_REMOVED lines=12> */
.L_x_497:
[----:B------:R-:W-:Y:S05]  /*10b90*/  BSYNC B0 ;  /* 0x0000000000007941 */ /* 0x000fea0003800000 */
.L_x_496:
        /* <DEDUP_REMOVED lines=12> */
.L_x_499:
[----:B------:R-:W-:Y:S05]  /*10c60*/  BSYNC B0 ;  /* 0x0000000000007941 */ /* 0x000fea0003800000 */
.L_x_498:
        /* <DEDUP_REMOVED lines=12> */
.L_x_501:
[----:B------:R-:W-:Y:S05]  /*10d30*/  BSYNC B0 ;  /* 0x0000000000007941 */ /* 0x000fea0003800000 */
.L_x_500:
        /* <DEDUP_REMOVED lines=12> */
.L_x_503:
[----:B------:R-:W-:Y:S05]  /*10e00*/  BSYNC B0 ;  /* 0x0000000000007941 */ /* 0x000fea0003800000 */
.L_x_502:
        /* <DEDUP_REMOVED lines=12> */
.L_x_505:
[----:B------:R-:W-:Y:S05]  /*10ed0*/  BSYNC B0 ;  /* 0x0000000000007941 */ /* 0x000fea0003800000 */
.L_x_504:
        /* <DEDUP_REMOVED lines=12> */
.L_x_507:
[----:B------:R-:W-:Y:S05]  /*10fa0*/  BSYNC B0 ;  /* 0x0000000000007941 */ /* 0x000fea0003800000 */
.L_x_506:
        /* <DEDUP_REMOVED lines=12> */
.L_x_509:
[----:B------:R-:W-:Y:S05]  /*11070*/  BSYNC B0 ;  /* 0x0000000000007941 */ /* 0x000fea0003800000 */
.L_x_508:
        /* <DEDUP_REMOVED lines=12> */
.L_x_511:
[----:B------:R-:W-:Y:S05]  /*11140*/  BSYNC B0 ;  /* 0x0000000000007941 */ /* 0x000fea0003800000 */
.L_x_510:
        /* <DEDUP_REMOVED lines=12> */
.L_x_513:
[----:B------:R-:W-:Y:S05]  /*11210*/  BSYNC B0 ;  /* 0x0000000000007941 */ /* 0x000fea0003800000 */
.L_x_512:
        /* <DEDUP_REMOVED lines=12> */
.L_x_515:
[----:B------:R-:W-:Y:S05]  /*112e0*/  BSYNC B0 ;  /* 0x0000000000007941 */ /* 0x000fea0003800000 */
.L_x_514:
        /* <DEDUP_REMOVED lines=12> */
.L_x_517:
[----:B------:R-:W-:Y:S05]  /*113b0*/  BSYNC B0 ;  /* 0x0000000000007941 */ /* 0x000fea0003800000 */
.L_x_516:
        /* <DEDUP_REMOVED lines=12> */
.L_x_519:
[----:B------:R-:W-:Y:S05]  /*11480*/  BSYNC B0 ;  /* 0x0000000000007941 */ /* 0x000fea0003800000 */
.L_x_518:
[----:B01--45:R-:W-:Y:S01]  /*11490*/  SHF.L.U32 R4, R15, 0x10, RZ ;  /* 0x000000100f047819 */ /* 0x033fe200000006ff */
[----:B------:R-:W-:Y:S01]  /*114a0*/  @P0 IMAD.MOV.U32 R6, RZ, RZ, R2 ;  /* 0x000000ffff060224 */ /* 0x000fe200078e0002 */
        /* <DEDUP_REMOVED lines=8> */
.L_x_521:
[----:B------:R-:W-:Y:S05]  /*11530*/  BSYNC B0 ;  /* 0x0000000000007941 */ /* 0x000fea0003800000 */
.L_x_520:
        /* <DEDUP_REMOVED lines=12> */
.L_x_523:
[----:B------:R-:W-:Y:S05]  /*11600*/  BSYNC B0 ;  /* 0x0000000000007941 */ /* 0x000fea0003800000 */
.L_x_522:
[----:B-----5:R-:W-:Y:S01]  /*11610*/  SHF.L.U32 R15, R15, 0x10, RZ ;  /* 0x000000100f0f7819 */ /* 0x020fe200000006ff */
[----:B------:R-:W-:-:S04]  /*11620*/  VIADD R2, R2, UR8 ;  /* 0x0000000802027c36 */ /* 0x000fc80008000000 */
[----:B0-----:R-:W-:-:S04]  /*11630*/  FMUL R0, R15, UR22 ;  /* 0x000000160f007c20 */ /* 0x001fc80008400000 */
[----:B------:R-:W-:Y:S01]  /*11640*/  FFMA R0, R87, UR11, R0 ;  /* 0x0000000b57007c23 */ /* 0x000fe20008000000 */
[----:B------:R-:W-:Y:S06]  /*11650*/  @!P1 EXIT ;  /* 0x000000000000994d */ /* 0x000fec0003800000 */
[----:B------:R-:W-:Y:S01]  /*11660*/  F2FP.BF16.F32.PACK_AB R0, RZ, R0 ;  /* 0x00000000ff00723e */ /* 0x000fe200000010ff */
[----:B------:R-:W-:-:S05]  /*11670*/  IMAD.MOV.U32 R3, RZ, RZ, R11 ;  /* 0x000000ffff037224 */ /* 0x000fca00078e000b */
[----:B------:R-:W-:Y:S01]  /*11680*/  STG.E.U16 desc[UR20][R2.64+0xf2], R0 ;  /* 0x0000f20002007986 */ /* 0x000fe2000c101514 */
[----:B------:R-:W-:Y:S05]  /*11690*/  EXIT ;  /* 0x000000000000794d */ /* 0x000fea0003800000 */
.L_x_21:
[----:B------:R-:W2:Y:S01]  /*116a0*/  LDL.LU R7, [R1+0x8] ;  /* 0x0000080001077983 */ /* 0x000ea20000300800 */
[----:B------:R-:W-:-:S03]  /*116b0*/  ULDC.64 UR6, c[0x0][0x5c8] ;  /* 0x0001720000067ab9 */ /* 0x000fc60000000a00 */
[----:B------:R-:W3:Y:S04]  /*116c0*/  LDL.LU R6, [R1+0xc] ;  /* 0x00000c0001067983 */ /* 0x000ee80000300800 */
[----:B------:R-:W4:Y:S04]  /*116d0*/  LDL.LU R8, [R1+0x18] ;  /* 0x0000180001087983 */ /* 0x000f280000300800 */
[----:B------:R-:W5:Y:S04]  /*116e0*/  LDL.LU R252, [R1+0x4c] ;  /* 0x00004c0001fc7983 */ /* 0x000f680000300800 */
        /* <DEDUP_REMOVED lines=35> */
[----:B------:R-:W5:Y:S01]  /*11920*/  LDL.LU R232, [R1+0xdc] ;  /* 0x0000dc0001e87983 */ /* 0x000f620000300800 */
[----:B------:R-:W-:-:S03]  /*11930*/  LEA R2, P2, R4, UR6, 0x1 ;  /* 0x0000000604027c11 */ /* 0x000fc6000f8408ff */
[----:B------:R-:W5:Y:S04]  /*11940*/  LDL.LU R231, [R1+0xe0] ;  /* 0x0000e00001e77983 */ /* 0x000f680000300800 */
[----:B------:R-:W5:Y:S04]  /*11950*/  LDL.LU R233, [R1+0xe4] ;  /* 0x0000e40001e97983 */ /* 0x000f680000300800 */
[----:B------:R-:W5:Y:S04]  /*11960*/  LDL.LU R234, [R1+0xe8] ;  /* 0x0000e80001ea7983 */ /* 0x000f680000300800 */
[----:B------:R-:W5:Y:S01]  /*11970*/  LDL.LU R235, [R1+0xec] ;  /* 0x0000ec0001eb7983 */ /* 0x000f620000300800 */
[----:B------:R-:W-:-:S03]  /*11980*/  LEA.HI.X R3, R4, UR7, R3, 0x1, P2 ;  /* 0x0000000704037c11 */ /* 0x000fc600090f0c03 */
[----:B------:R-:W5:Y:S04]  /*11990*/  LDL.LU R236, [R1+0xf0] ;  /* 0x0000f00001ec7983 */ /* 0x000f680000300800 */
[----:B------:R-:W5:Y:S04]  /*119a0*/  LDL.LU R237, [R1+0xf4] ;  /* 0x0000f40001ed7983 */ /* 0x000f680000300800 */
[----:B------:R-:W5:Y:S04]  /*119b0*/  LDL.LU R238, [R1+0xf8] ;  /* 0x0000f80001ee7983 */ /* 0x000f680000300800 */
[----:B------:R-:W5:Y:S04]  /*119c0*/  LDL.LU R239, [R1+0xfc] ;  /* 0x0000fc0001ef7983 */ /* 0x000f680000300800 */
[----:B------:R-:W4:Y:S04]  /*119d0*/  LDL.LU R4, [R1+0x4] ;  /* 0x0000040001047983 */ /* 0x000f280000300800 */
[----:B------:R-:W5:Y:S01]  /*119e0*/  LDL.LU R5, [R1] ;  /* 0x0000000001057983 */ /* 0x000f620000300800 */
[----:B------:R-:W-:Y:S01]  /*119f0*/  ISETP.GT.AND P2, PT, R0, 0x1, P0 ;  /* 0x000000010000780c */ /* 0x000fe20000744270 */
[----:B------:R-:W-:-:S02]  /*11a00*/  USHF.L.U32 UR9, UR4, 0x1, URZ ;  /* 0x0000000104097899 */ /* 0x000fc4000800063f */
[----:B------:R-:W-:Y:S01]  /*11a10*/  USHF.L.U64.HI UR8, UR4, 0x1, UR5 ;  /* 0x0000000104087899 */ /* 0x000fe20008010205 */
[----:B--2---:R-:W-:Y:S01]  /*11a20*/  FMUL R7, R7, UR11 ;  /* 0x0000000b07077c20 */ /* 0x004fe20008400000 */
[----:B---3--:R-:W-:-:S04]  /*11a30*/  FMUL R6, R6, UR11 ;  /* 0x0000000b06067c20 */ /* 0x008fc80008400000 */
[----:B------:R-:W-:Y:S02]  /*11a40*/  F2FP.BF16.F32.PACK_AB R7, RZ, R7 ;  /* 0x00000007ff07723e */ /* 0x000fe400000010ff */
[----:B------:R-:W-:Y:S01]  /*11a50*/  F2FP.BF16.F32.PACK_AB R6, RZ, R6 ;  /* 0x00000006ff06723e */ /* 0x000fe200000010ff */
[----:B----4-:R-:W-:Y:S01]  /*11a60*/  FMUL R4, R4, UR11 ;  /* 0x0000000b04047c20 */ /* 0x010fe20008400000 */
[----:B-----5:R-:W-:-:S04]  /*11a70*/  FMUL R5, R5, UR11 ;  /* 0x0000000b05057c20 */ /* 0x020fc80008400000 */
[----:B------:R-:W-:Y:S02]  /*11a80*/  F2FP.BF16.F32.PACK_AB R4, RZ, R4 ;  /* 0x00000004ff04723e */ /* 0x000fe400000010ff */
[----:B------:R-:W-:-:S03]  /*11a90*/  F2FP.BF16.F32.PACK_AB R5, RZ, R5 ;  /* 0x00000005ff05723e */ /* 0x000fc600000010ff */
[----:B------:R1:W-:Y:S04]  /*11aa0*/  @P2 STG.E.U16 desc[UR20][R2.64+0x2], R4 ;  /* 0x0000020402002986 */ /* 0x0003e8000c101514 */
[----:B------:R2:W-:Y:S01]  /*11ab0*/  @P1 STG.E.U16 desc[UR20][R2.64], R5 ;  /* 0x0000000502001986 */ /* 0x0005e2000c101514 */
[----:B------:R-:W-:-:S04]  /*11ac0*/  ISETP.GT.AND P1, PT, R14, 0x8, PT ;  /* 0x000000080e00780c */ /* 0x000fc80003f24270 */
[----:B------:R-:W-:Y:S02]  /*11ad0*/  ISETP.GT.AND P2, PT, R0, RZ, P1 ;  /* 0x000000ff0000720c */ /* 0x000fe40000f44270 */
[----:B-1----:R-:W-:-:S04]  /*11ae0*/  IADD3 R4, P3, R2, UR9, RZ ;  /* 0x0000000902047c10 */ /* 0x002fc8000ff7e0ff */
[----:B--2---:R-:W-:-:S07]  /*11af0*/  IADD3.X R5, R3, UR8, RZ, P3, !PT ;  /* 0x0000000803057c10 */ /* 0x004fce0009ffe4ff */
[----:B------:R1:W-:Y:S01]  /*11b00*/  @P2 STG.E.U16 desc[UR20][R4.64], R7 ;  /* 0x0000000704002986 */ /* 0x0003e2000c101514 */
[----:B------:R-:W-:-:S03]  /*11b10*/  ISETP.GT.AND P2, PT, R0, 0x1, P1 ;  /* 0x000000010000780c */ /* 0x000fc60000f44270 */
[----:B-1----:R-:W2:Y:S10]  /*11b20*/  LDL.LU R7, [R1+0x14] ;  /* 0x0000140001077983 */ /* 0x002eb40000300800 */
[----:B------:R1:W-:Y:S04]  /*11b30*/  @P2 STG.E.U16 desc[UR20][R4.64+0x2], R6 ;  /* 0x0000020604002986 */ /* 0x0003e8000c101514 */
[----:B-1----:R-:W3:Y:S01]  /*11b40*/  LDL.LU R6, [R1+0x10] ;  /* 0x0000100001067983 */ /* 0x002ee20000300800 */
[----:B------:R-:W-:Y:S01]  /*11b50*/  ISETP.GT.AND P2, PT, R0, 0x8, P0 ;  /* 0x000000080000780c */ /* 0x000fe20000744270 */
[----:B------:R-:W-:Y:S01]  /*11b60*/  FMUL R8, R8, UR11 ;  /* 0x0000000b08087c20 */ /* 0x000fe20008400000 */
[----:B------:R-:W-:-:S02]  /*11b70*/  ISETP.GT.AND P3, PT, R0, 0x9, P0 ;  /* 0x000000090000780c */ /* 0x000fc40000764270 */
[----:B------:R-:W-:Y:S01]  /*11b80*/  ISETP.GT.AND P4, PT, R0, 0x8, P1 ;  /* 0x000000080000780c */ /* 0x000fe20000f84270 */
[----:B--2---:R-:W-:-:S05]  /*11b90*/  FMUL R7, R7, UR11 ;  /* 0x0000000b07077c20 */ /* 0x004fca0008400000 */
[----:B------:R-:W-:Y:S01]  /*11ba0*/  F2FP.BF16.F32.PACK_AB R7, RZ, R7 ;  /* 0x00000007ff07723e */ /* 0x000fe200000010ff */
[----:B---3--:R-:W-:-:S05]  /*11bb0*/  FMUL R6, R6, UR11 ;  /* 0x0000000b06067c20 */ /* 0x008fca0008400000 */
[----:B------:R-:W-:-:S04]  /*11bc0*/  F2FP.BF16.F32.PACK_AB R6, RZ, R6 ;  /* 0x00000006ff06723e */ /* 0x000fc800000010ff */
[----:B------:R-:W-:Y:S02]  /*11bd0*/  PRMT R9, R6, 0x7610, R9 ;  /* 0x0000761006097816 */ /* 0x000fe40000000009 */
[----:B------:R-:W-:Y:S01]  /*11be0*/  F2FP.BF16.F32.PACK_AB R6, RZ, R8 ;  /* 0x00000008ff06723e */ /* 0x000fe200000010ff */
[----:B------:R1:W-:Y:S04]  /*11bf0*/  @P3 STG.E.U16 desc[UR20][R2.64+0x12], R7 ;  /* 0x0000120702003986 */ /* 0x0003e8000c101514 */
[----:B------:R-:W2:Y:S04]  /*11c00*/  LDL.LU R8, [R1+0x28] ;  /* 0x0000280001087983 */ /* 0x000ea80000300800 */
[----:B------:R-:W-:Y:S04]  /*11c10*/  @P2 STG.E.U16 desc[UR20][R2.64+0x10], R9 ;  /* 0x0000100902002986 */ /* 0x000fe8000c101514 */
[----:B-1----:R-:W3:Y:S04]  /*11c20*/  LDL.LU R7, [R1+0x24] ;  /* 0x0000240001077983 */ /* 0x002ee80000300800 */
[----:B------:R1:W-:Y:S04]  /*11c30*/  @P4 STG.E.U16 desc[UR20][R4.64+0x10], R6 ;  /* 0x0000100604004986 */ /* 0x0003e8000c101514 */
[----:B-1----:R-:W4:Y:S01]  /*11c40*/  LDL.LU R6, [R1+0x1c] ;  /* 0x00001c0001067983 */ /* 0x002f220000300800 */
[----:B------:R-:W-:Y:S01]  /*11c50*/  ISETP.GT.AND P2, PT, R0, 0x9, P1 ;  /* 0x000000090000780c */ /* 0x000fe20000f44270 */
[----:B----4-:R-:W-:-:S05]  /*11c60*/  FMUL R6, R6, UR11 ;  /* 0x0000000b06067c20 */ /* 0x010fca0008400000 */
[----:B------:R-:W-:-:S07]  /*11c70*/  F2FP.BF16.F32.PACK_AB R6, RZ, R6 ;  /* 0x00000006ff06723e */ /* 0x000fce00000010ff */
[----:B------:R1:W-:Y:S04]  /*11c80*/  @P2 STG.E.U16 desc[UR20][R4.64+0x12], R6 ;  /* 0x0000120604002986 */ /* 0x0003e8000c101514 */
[----:B-1----:R-:W4:Y:S01]  /*11c90*/  LDL.LU R6, [R1+0x20] ;  /* 0x0000200001067983 */ /* 0x002f220000300800 */
[----:B--2---:R-:W-:Y:S01]  /*11ca0*/  FMUL R8, R8, UR11 ;  /* 0x0000000b08087c20 */ /* 0x004fe20008400000 */
[C---:B------:R-:W-:Y:S01]  /*11cb0*/  ISETP.GT.AND P2, PT, R0.reuse, 0x10, P0 ;  /* 0x000000100000780c */ /* 0x040fe20000744270 */
[----:B---3--:R-:W-:Y:S01]  /*11cc0*/  FMUL R7, R7, UR11 ;  /* 0x0000000b07077c20 */ /* 0x008fe20008400000 */
[C---:B------:R-:W-:Y:S02]  /*11cd0*/  ISETP.GT.AND P3, PT, R0.reuse, 0x11, P0 ;  /* 0x000000110000780c */ /* 0x040fe40000764270 */
[----:B------:R-:W-:-:S02]  /*11ce0*/  ISETP.GT.AND P4, PT, R0, 0x10, P1 ;  /* 0x000000100000780c */ /* 0x000fc40000f84270 */
[----:B------:R-:W-:Y:S01]  /*11cf0*/  F2FP.BF16.F32.PACK_AB R7, RZ, R7 ;  /* 0x00000007ff07723e */ /* 0x000fe200000010ff */
[----:B----4-:R-:W-:-:S05]  /*11d00*/  FMUL R6, R6, UR11 ;  /* 0x0000000b06067c20 */ /* 0x010fca0008400000 */
[----:B------:R-:W-:-:S04]  /*11d10*/  F2FP.BF16.F32.PACK_AB R6, RZ, R6 ;  /* 0x00000006ff06723e */ /* 0x000fc800000010ff */
[----:B------:R-:W-:Y:S02]  /*11d20*/  PRMT R9, R6, 0x7610, R9 ;  /* 0x0000761006097816 */ /* 0x000fe40000000009 */
[----:B------:R-:W-:Y:S02]  /*11d30*/  F2FP.BF16.F32.PACK_AB R6, RZ, R8 ;  /* 0x00000008ff06723e */ /* 0x000fe400000010ff */
[----:B------:R-:W2:Y:S04]  /*11d40*/  LDL.LU R8, [R1+0x2c] ;  /* 0x00002c0001087983 */ /* 0x000ea80000300800 */
[----:B------:R1:W-:Y:S01]  /*11d50*/  @P2 STG.E.U16 desc[UR20][R2.64+0x20], R9 ;  /* 0x0000200902002986 */ /* 0x0003e2000c101514 */
[----:B------:R-:W-:-:S03]  /*11d60*/  ISETP.GT.AND P2, PT, R0, 0x11, P1 ;  /* 0x000000110000780c */ /* 0x000fc60000f44270 */
[----:B------:R-:W-:Y:S04]  /*11d70*/  @P3 STG.E.U16 desc[UR20][R2.64+0x22], R7 ;  /* 0x0000220702003986 */ /* 0x000fe8000c101514 */
[----:B------:R3:W-:Y:S04]  /*11d80*/  @P4 STG.E.U16 desc[UR20][R4.64+0x20], R6 ;  /* 0x0000200604004986 */ /* 0x0007e8000c101514 */
[----:B-1----:R-:W4:Y:S01]  /*11d90*/  LDL.LU R9, [R1+0x34] ;  /* 0x0000340001097983 */ /* 0x002f220000300800 */
[----:B--2---:R-:W-:-:S05]  /*11da0*/  FMUL R8, R8, UR11 ;  /* 0x0000000b08087c20 */ /* 0x004fca0008400000 */
[----:B------:R-:W-:-:S04]  /*11db0*/  F2FP.BF16.F32.PACK_AB R8, RZ, R8 ;  /* 0x00000008ff08723e */ /* 0x000fc800000010ff */
[----:B---3--:R-:W-:Y:S02]  /*11dc0*/  PRMT R6, R8, 0x7610, R6 ;  /* 0x0000761008067816 */ /* 0x008fe40000000006 */
[----:B------:R-:W2:Y:S04]  /*11dd0*/  LDL.LU R8, [R1+0x30] ;  /* 0x0000300001087983 */ /* 0x000ea80000300800 */
[----:B------:R1:W-:Y:S04]  /*11de0*/  @P2 STG.E.U16 desc[UR20][R4.64+0x22], R6 ;  /* 0x0000220604002986 */ /* 0x0003e8000c101514 */
[----:B-1----:R-:W3:Y:S01]  /*11df0*/  LDL.LU R6, [R1+0x3c] ;  /* 0x00003c0001067983 */ /* 0x002ee20000300800 */
[----:B------:R-:W-:Y:S01]  /*11e00*/  ISETP.GT.AND P2, PT, R0, 0x18, P0 ;  /* 0x000000180000780c */ /* 0x000fe20000744270 */
[----:B----4-:R-:W-:Y:S01]  /*11e10*/  FMUL R9, R9, UR11 ;  /* 0x0000000b09097c20 */ /* 0x010fe20008400000 */
[----:B--2---:R-:W-:-:S05]  /*11e20*/  FMUL R8, R8, UR11 ;  /* 0x0000000b08087c20 */ /* 0x004fca0008400000 */
[----:B------:R-:W-:Y:S02]  /*11e30*/  F2FP.BF16.F32.PACK_AB R7, RZ, R8 ;  /* 0x00000008ff07723e */ /* 0x000fe400000010ff */
[----:B------:R-:W-:Y:S02]  /*11e40*/  F2FP.BF16.F32.PACK_AB R8, RZ, R9 ;  /* 0x00000009ff08723e */ /* 0x000fe400000010ff */
[----:B------:R-:W2:Y:S01]  /*11e50*/  LDL.LU R9, [R1+0x38] ;  /* 0x0000380001097983 */ /* 0x000ea20000300800 */
[C---:B------:R-:W-:Y:S02]  /*11e60*/  ISETP.GT.AND P3, PT, R0.reuse, 0x19, P0 ;  /* 0x000000190000780c */ /* 0x040fe40000764270 */
[----:B------:R-:W-:Y:S01]  /*11e70*/  ISETP.GT.AND P4, PT, R0, 0x18, P1 ;  /* 0x000000180000780c */ /* 0x000fe20000f84270 */
[----:B------:R1:W-:Y:S01]  /*11e80*/  @P2 STG.E.U16 desc[UR20][R2.64+0x30], R7 ;  /* 0x0000300702002986 */ /* 0x0003e2000c101514 */
[----:B---3--:R-:W-:-:S05]  /*11e90*/  FMUL R6, R6, UR11 ;  /* 0x0000000b06067c20 */ /* 0x008fca0008400000 */
[----:B------:R-:W-:Y:S01]  /*11ea0*/  F2FP.BF16.F32.PACK_AB R6, RZ, R6 ;  /* 0x00000006ff06723e */ /* 0x000fe200000010ff */
[----:B-1----:R-:W3:Y:S03]  /*11eb0*/  LDL.LU R7, [R1+0x44] ;  /* 0x0000440001077983 */ /* 0x002ee60000300800 */
[----:B------:R-:W-:Y:S02]  /*11ec0*/  PRMT R10, R6, 0x7610, R10 ;  /* 0x00007610060a7816 */ /* 0x000fe4000000000a */
[----:B------:R-:W4:Y:S04]  /*11ed0*/  LDL.LU R6, [R1+0x40] ;  /* 0x0000400001067983 */ /* 0x000f280000300800 */
[----:B------:R1:W-:Y:S01]  /*11ee0*/  @P3 STG.E.U16 desc[UR20][R2.64+0x32], R8 ;  /* 0x0000320802003986 */ /* 0x0003e2000c101514 */
[----:B------:R-:W-:-:S02]  /*11ef0*/  ISETP.GT.AND P2, PT, R0, 0x19, P1 ;  /* 0x000000190000780c */ /* 0x000fc40000f44270 */
[----:B------:R-:W-:Y:S01]  /*11f00*/  ISETP.GT.AND P5, PT, R0, 0x30, P1 ;  /* 0x000000300000780c */ /* 0x000fe20000fa4270 */
[----:B------:R-:W-:Y:S01]  /*11f10*/  FMUL R12, R12, UR11 ;  /* 0x0000000b0c0c7c20 */ /* 0x000fe20008400000 */
        /* <DEDUP_REMOVED lines=31> */
[----:B------:R-:W-:-:S02]  /*12110*/  USHF.L.U32 UR6, UR14, 0x6, URZ ;  /* 0x000000060e067899 */ /* 0x000fc4000800063f */
[----:B------:R-:W-:Y:S01]  /*12120*/  USHF.L.U64.HI UR7, UR14, 0x6, UR15 ;  /* 0x000000060e077899 */ /* 0x000fe2000801020f */
[----:B------:R-:W-:Y:S01]  /*12130*/  FMUL R152, R152, UR11 ;  /* 0x0000000b98987c20 */ /* 0x000fe20008400000 */
[----:B------:R-:W-:Y:S01]  /*12140*/  FMUL R153, R153, UR11 ;  /* 0x0000000b99997c20 */ /* 0x000fe20008400000 */
[----:B------:R-:W-:Y:S01]  /*12150*/  FMUL R154, R154, UR11 ;  /* 0x0000000b9a9a7c20 */ /* 0x000fe20008400000 */
[----:B------:R-:W-:Y:S01]  /*12160*/  FMUL R155, R155, UR11 ;  /* 0x0000000b9b9b7c20 */ /* 0x000fe20008400000 */
[----:B--2---:R-:W-:-:S05]  /*12170*/  FMUL R9, R9, UR11 ;  /* 0x0000000b09097c20 */ /* 0x004fca0008400000 */
[----:B------:R-:W-:Y:S01]  /*12180*/  F2FP.BF16.F32.PACK_AB R9, RZ, R9 ;  /* 0x00000009ff09723e */ /* 0x000fe200000010ff */
[----:B----4-:R-:W-:-:S05]  /*12190*/  FMUL R6, R6, UR11 ;  /* 0x0000000b06067c20 */ /* 0x010fca0008400000 */
[----:B-1----:R-:W-:Y:S02]  /*121a0*/  F2FP.BF16.F32.PACK_AB R8, RZ, R6 ;  /* 0x00000006ff08723e */ /* 0x002fe400000010ff */
[----:B------:R-:W2:Y:S04]  /*121b0*/  LDL.LU R6, [R1+0x48] ;  /* 0x0000480001067983 */ /* 0x000ea80000300800 */
[----:B------:R1:W-:Y:S04]  /*121c0*/  @P4 STG.E.U16 desc[UR20][R4.64+0x30], R9 ;  /* 0x0000300904004986 */ /* 0x0003e8000c101514 */
[----:B------:R-:W-:Y:S01]  /*121d0*/  @P2 STG.E.U16 desc[UR20][R4.64+0x32], R10 ;  /* 0x0000320a04002986 */ /* 0x000fe2000c101514 */
[C---:B------:R-:W-:Y:S01]  /*121e0*/  ISETP.GT.AND P2, PT, R0.reuse, 0x20, P0 ;  /* 0x000000200000780c */ /* 0x040fe20000744270 */
[----:B---3--:R-:W-:Y:S01]  /*121f0*/  FMUL R7, R7, UR11 ;  /* 0x0000000b07077c20 */ /* 0x008fe20008400000 */
[----:B------:R-:W-:-:S02]  /*12200*/  ISETP.GT.AND P3, PT, R0, 0x21, P0 ;  /* 0x000000210000780c */ /* 0x000fc40000764270 */
[----:B------:R-:W-:Y:S02]  /*12210*/  ISETP.GT.AND P4, PT, R0, 0x20, P1 ;  /* 0x000000200000780c */ /* 0x000fe40000f84270 */
[----:B------:R-:W-:-:S07]  /*12220*/  F2FP.BF16.F32.PACK_AB R7, RZ, R7 ;  /* 0x00000007ff07723e */ /* 0x000fce00000010ff */
[----:B------:R3:W-:Y:S01]  /*12230*/  @P2 STG.E.U16 desc[UR20][R2.64+0x40], R8 ;  /* 0x0000400802002986 */ /* 0x0007e2000c101514 */
[----:B------:R-:W-:Y:S02]  /*12240*/  ISETP.GT.AND P2, PT, R0, 0x21, P1 ;  /* 0x000000210000780c */ /* 0x000fe40000f44270 */
[----:B-1----:R-:W-:Y:S01]  /*12250*/  PRMT R9, R7, 0x7610, R9 ;  /* 0x0000761007097816 */ /* 0x002fe20000000009 */
[----:B------:R-:W-:-:S04]  /*12260*/  FMUL R7, R250, UR11 ;  /* 0x0000000bfa077c20 */ /* 0x000fc80008400000 */
[----:B------:R1:W-:Y:S01]  /*12270*/  @P3 STG.E.U16 desc[UR20][R2.64+0x42], R9 ;  /* 0x0000420902003986 */ /* 0x0003e2000c101514 */
[----:B------:R-:W-:Y:S01]  /*12280*/  ISETP.GT.AND P3, PT, R0, 0x29, P0 ;  /* 0x000000290000780c */ /* 0x000fe20000764270 */
[----:B---3--:R-:W-:Y:S01]  /*12290*/  FMUL R8, R249, UR11 ;  /* 0x0000000bf9087c20 */ /* 0x008fe20008400000 */
[----:B------:R-:W-:-:S04]  /*122a0*/  F2FP.BF16.F32.PACK_AB R7, RZ, R7 ;  /* 0x00000007ff07723e */ /* 0x000fc800000010ff */
[----:B------:R-:W-:Y:S02]  /*122b0*/  F2FP.BF16.F32.PACK_AB R8, RZ, R8 ;  /* 0x00000008ff08723e */ /* 0x000fe400000010ff */
[----:B------:R-:W-:Y:S02]  /*122c0*/  PRMT R15, R7, 0x7610, R15 ;  /* 0x00007610070f7816 */ /* 0x000fe4000000000f */
[----:B------:R-:W-:Y:S01]  /*122d0*/  PRMT R17, R8, 0x7610, R17 ;  /* 0x0000761008117816 */ /* 0x000fe20000000011 */
[----:B------:R-:W-:Y:S01]  /*122e0*/  FMUL R7, R247, UR11 ;  /* 0x0000000bf7077c20 */ /* 0x000fe20008400000 */
[----:B------:R-:W-:-:S04]  /*122f0*/  FMUL R8, R246, UR11 ;  /* 0x0000000bf6087c20 */ /* 0x000fc80008400000 */
[----:B------:R-:W-:Y:S02]  /*12300*/  F2FP.BF16.F32.PACK_AB R7, RZ, R7 ;  /* 0x00000007ff07723e */ /* 0x000fe400000010ff */
[----:B------:R-:W-:Y:S01]  /*12310*/  F2FP.BF16.F32.PACK_AB R8, RZ, R8 ;  /* 0x00000008ff08723e */ /* 0x000fe200000010ff */
[----:B-1----:R-:W-:Y:S01]  /*12320*/  FMUL R9, R245, UR11 ;  /* 0x0000000bf5097c20 */ /* 0x002fe20008400000 */
[----:B------:R-:W-:-:S04]  /*12330*/  F2FP.BF16.F32.PACK_AB R12, RZ, R12 ;  /* 0x0000000cff0c723e */ /* 0x000fc800000010ff */
[----:B------:R-:W-:Y:S02]  /*12340*/  F2FP.BF16.F32.PACK_AB R9, RZ, R9 ;  /* 0x00000009ff09723e */ /* 0x000fe400000010ff */
[----:B------:R-:W-:Y:S02]  /*12350*/  F2FP.BF16.F32.PACK_AB R16, RZ, R16 ;  /* 0x00000010ff10723e */ /* 0x000fe400000010ff */
[----:B------:R-:W-:Y:S02]  /*12360*/  F2FP.BF16.F32.PACK_AB R18, RZ, R18 ;  /* 0x00000012ff12723e */ /* 0x000fe400000010ff */
[----:B------:R-:W-:Y:S02]  /*12370*/  F2FP.BF16.F32.PACK_AB R20, RZ, R20 ;  /* 0x00000014ff14723e */ /* 0x000fe400000010ff */
[----:B------:R-:W-:Y:S02]  /*12380*/  F2FP.BF16.F32.PACK_AB R19, RZ, R19 ;  /* 0x00000013ff13723e */ /* 0x000fe400000010ff */
[----:B------:R-:W-:-:S02]  /*12390*/  F2FP.BF16.F32.PACK_AB R21, RZ, R21 ;  /* 0x00000015ff15723e */ /* 0x000fc400000010ff */
        /* <DEDUP_REMOVED lines=25> */
[----:B------:R-:W-:Y:S01]  /*12530*/  F2FP.BF16.F32.PACK_AB R239, RZ, R239 ;  /* 0x000000efffef723e */ /* 0x000fe200000010ff */
[----:B--2---:R-:W-:-:S05]  /*12540*/  FMUL R6, R6, UR11 ;  /* 0x0000000b06067c20 */ /* 0x004fca0008400000 */
[----:B------:R-:W-:-:S04]  /*12550*/  F2FP.BF16.F32.PACK_AB R6, RZ, R6 ;  /* 0x00000006ff06723e */ /* 0x000fc800000010ff */
[----:B------:R-:W-:Y:S01]  /*12560*/  PRMT R10, R6, 0x7610, R10 ;  /* 0x00007610060a7816 */ /* 0x000fe2000000000a */
[----:B------:R-:W-:-:S05]  /*12570*/  FMUL R6, R252, UR11 ;  /* 0x0000000bfc067c20 */ /* 0x000fca0008400000 */
[----:B------:R-:W-:-:S04]  /*12580*/  F2FP.BF16.F32.PACK_AB R6, RZ, R6 ;  /* 0x00000006ff06723e */ /* 0x000fc800000010ff */
[----:B------:R-:W-:Y:S01]  /*12590*/  PRMT R11, R6, 0x7610, R11 ;  /* 0x00007610060b7816 */ /* 0x000fe2000000000b */
[----:B------:R1:W-:Y:S01]  /*125a0*/  @P4 STG.E.U16 desc[UR20][R4.64+0x40], R10 ;  /* 0x0000400a04004986 */ /* 0x0003e2000c101514 */
[----:B------:R-:W-:-:S03]  /*125b0*/  FMUL R6, R251, UR11 ;  /* 0x0000000bfb067c20 */ /* 0x000fc60008400000 */
[----:B------:R2:W-:Y:S01]  /*125c0*/  @P2 STG.E.U16 desc[UR20][R4.64+0x42], R11 ;  /* 0x0000420b04002986 */ /* 0x0005e2000c101514 */
[C---:B------:R-:W-:Y:S02]  /*125d0*/  ISETP.GT.AND P2, PT, R0.reuse, 0x28, P0 ;  /* 0x000000280000780c */ /* 0x040fe40000744270 */
[----:B------:R-:W-:Y:S02]  /*125e0*/  ISETP.GT.AND P4, PT, R0, 0x28, P1 ;  /* 0x000000280000780c */ /* 0x000fe40000f84270 */
[----:B------:R-:W-:-:S04]  /*125f0*/  F2FP.BF16.F32.PACK_AB R6, RZ, R6 ;  /* 0x00000006ff06723e */ /* 0x000fc800000010ff */
[----:B------:R-:W-:Y:S01]  /*12600*/  PRMT R13, R6, 0x7610, R13 ;  /* 0x00007610060d7816 */ /* 0x000fe2000000000d */
[----:B------:R-:W-:Y:S01]  /*12610*/  @P3 STG.E.U16 desc[UR20][R2.64+0x52], R15 ;  /* 0x0000520f02003986 */ /* 0x000fe2000c101514 */
[----:B------:R-:W-:-:S03]  /*12620*/  ISETP.GT.AND P3, PT, R0, 0x30, P0 ;  /* 0x000000300000780c */ /* 0x000fc60000764270 */
[----:B------:R3:W-:Y:S01]  /*12630*/  @P2 STG.E.U16 desc[UR20][R2.64+0x50], R13 ;  /* 0x0000500d02002986 */ /* 0x0007e2000c101514 */
[----:B------:R-:W-:Y:S01]  /*12640*/  ISETP.GT.AND P2, PT, R0, 0x29, P1 ;  /* 0x000000290000780c */ /* 0x000fe20000f44270 */
[----:B------:R-:W-:Y:S02]  /*12650*/  FMUL R6, R248, UR11 ;  /* 0x0000000bf8067c20 */ /* 0x000fe40008400000 */
[----:B------:R4:W-:Y:S01]  /*12660*/  @P4 STG.E.U16 desc[UR20][R4.64+0x50], R17 ;  /* 0x0000501104004986 */ /* 0x0009e2000c101514 */
[----:B------:R-:W-:Y:S02]  /*12670*/  ISETP.GT.AND P4, PT, R0, 0x31, P0 ;  /* 0x000000310000780c */ /* 0x000fe40000784270 */
[----:B------:R-:W-:Y:S01]  /*12680*/  F2FP.BF16.F32.PACK_AB R6, RZ, R6 ;  /* 0x00000006ff06723e */ /* 0x000fe200000010ff */
[----:B-1----:R-:W-:Y:S01]  /*12690*/  FMUL R10, R244, UR11 ;  /* 0x0000000bf40a7c20 */ /* 0x002fe20008400000 */
[----:B--2---:R-:W-:-:S05]  /*126a0*/  FMUL R11, R243, UR11 ;  /* 0x0000000bf30b7c20 */ /* 0x004fca0008400000 */
[----:B------:R-:W-:Y:S01]  /*126b0*/  @P2 STG.E.U16 desc[UR20][R4.64+0x52], R6 ;  /* 0x0000520604002986 */ /* 0x000fe2000c101514 */
[----:B------:R-:W-:-:S03]  /*126c0*/  ISETP.GT.AND P2, PT, R0, 0x31, P1 ;  /* 0x000000310000780c */ /* 0x000fc60000f44270 */
[----:B------:R-:W-:Y:S01]  /*126d0*/  @P3 STG.E.U16 desc[UR20][R2.64+0x60], R7 ;  /* 0x0000600702003986 */ /* 0x000fe2000c101514 */
[----:B------:R-:W-:-:S03]  /*126e0*/  ISETP.GT.AND P3, PT, R0, 0x38, P0 ;  /* 0x000000380000780c */ /* 0x000fc60000764270 */
[----:B------:R-:W-:Y:S01]  /*126f0*/  @P4 STG.E.U16 desc[UR20][R2.64+0x62], R8 ;  /* 0x0000620802004986 */ /* 0x000fe2000c101514 */
[C---:B------:R-:W-:Y:S02]  /*12700*/  ISETP.GT.AND P4, PT, R0.reuse, 0x39, P0 ;  /* 0x000000390000780c */ /* 0x040fe40000784270 */
[----:B------:R-:W-:Y:S02]  /*12710*/  F2FP.BF16.F32.PACK_AB R10, RZ, R10 ;  /* 0x0000000aff0a723e */ /* 0x000fe400000010ff */
[----:B------:R-:W-:Y:S01]  /*12720*/  F2FP.BF16.F32.PACK_AB R11, RZ, R11 ;  /* 0x0000000bff0b723e */ /* 0x000fe200000010ff */
[----:B------:R-:W-:Y:S01]  /*12730*/  @P5 STG.E.U16 desc[UR20][R4.64+0x60], R9 ;  /* 0x0000600904005986 */ /* 0x000fe2000c101514 */
[----:B------:R-:W-:-:S03]  /*12740*/  ISETP.GT.AND P5, PT, R0, 0x38, P1 ;  /* 0x000000380000780c */ /* 0x000fc60000fa4270 */
[----:B------:R-:W-:Y:S01]  /*12750*/  @P2 STG.E.U16 desc[UR20][R4.64+0x62], R10 ;  /* 0x0000620a04002986 */ /* 0x000fe2000c101514 */
[----:B------:R-:W-:Y:S01]  /*12760*/  ISETP.GT.AND P2, PT, R0, 0x39, P1 ;  /* 0x000000390000780c */ /* 0x000fe20000f44270 */
[----:B---3--:R-:W-:Y:S02]  /*12770*/  FMUL R13, R242, UR11 ;  /* 0x0000000bf20d7c20 */ /* 0x008fe40008400000 */
[----:B------:R-:W-:Y:S01]  /*12780*/  @P3 STG.E.U16 desc[UR20][R2.64+0x70], R11 ;  /* 0x0000700b02003986 */ /* 0x000fe2000c101514 */
[C---:B------:R-:W-:Y:S01]  /*12790*/  ISETP.GT.AND P3, PT, R0.reuse, 0x40, P0 ;  /* 0x000000400000780c */ /* 0x040fe20000764270 */
[----:B------:R-:W-:Y:S02]  /*127a0*/  FMUL R15, R241, UR11 ;  /* 0x0000000bf10f7c20 */ /* 0x000fe40008400000 */
[----:B------:R-:W-:Y:S01]  /*127b0*/  @P4 STG.E.U16 desc[UR20][R2.64+0x72], R12 ;  /* 0x0000720c02004986 */ /* 0x000fe2000c101514 */
[----:B------:R-:W-:Y:S02]  /*127c0*/  ISETP.GT.AND P4, PT, R0, 0x41, P0 ;  /* 0x000000410000780c */ /* 0x000fe40000784270 */
[----:B------:R-:W-:-:S02]  /*127d0*/  F2FP.BF16.F32.PACK_AB R13, RZ, R13 ;  /* 0x0000000dff0d723e */ /* 0x000fc400000010ff */
[----:B------:R-:W-:-:S03]  /*127e0*/  F2FP.BF16.F32.PACK_AB R15, RZ, R15 ;  /* 0x0000000fff0f723e */ /* 0x000fc600000010ff */
[----:B------:R-:W-:Y:S01]  /*127f0*/  @P5 STG.E.U16 desc[UR20][R4.64+0x70], R13 ;  /* 0x0000700d04005986 */ /* 0x000fe2000c101514 */
[----:B------:R-:W-:-:S03]  /*12800*/  ISETP.GT.AND P5, PT, R0, 0x40, P1 ;  /* 0x000000400000780c */ /* 0x000fc60000fa4270 */
[----:B------:R-:W-:Y:S01]  /*12810*/  @P2 STG.E.U16 desc[UR20][R4.64+0x72], R15 ;  /* 0x0000720f04002986 */ /* 0x000fe2000c101514 */
[----:B------:R-:W-:Y:S01]  /*12820*/  ISETP.GT.AND P2, PT, R0, 0x41, P1 ;  /* 0x000000410000780c */ /* 0x000fe20000f44270 */
[----:B----4-:R-:W-:Y:S02]  /*12830*/  FMUL R17, R240, UR11 ;  /* 0x0000000bf0117c20 */ /* 0x010fe40008400000 */
[----:B------:R-:W-:Y:S01]  /*12840*/  @P3 STG.E.U16 desc[UR20][R2.64+0x80], R16 ;  /* 0x0000801002003986 */ /* 0x000fe2000c101514 */
[----:B------:R-:W-:-:S03]  /*12850*/  ISETP.GT.AND P3, PT, R0, 0x48, P0 ;  /* 0x000000480000780c */ /* 0x000fc60000764270 */
[----:B------:R-:W-:Y:S01]  /*12860*/  @P4 STG.E.U16 desc[UR20][R2.64+0x82], R18 ;  /* 0x0000821202004986 */ /* 0x000fe2000c101514 */
[----:B------:R-:W-:Y:S02]  /*12870*/  ISETP.GT.AND P4, PT, R0, 0x49, P0 ;  /* 0x000000490000780c */ /* 0x000fe40000784270 */
[----:B------:R-:W-:-:S05]  /*12880*/  F2FP.BF16.F32.PACK_AB R17, RZ, R17 ;  /* 0x00000011ff11723e */ /* 0x000fca00000010ff */
[----:B------:R-:W-:Y:S01]  /*12890*/  @P5 STG.E.U16 desc[UR20][R4.64+0x80], R17 ;  /* 0x0000801104005986 */ /* 0x000fe2000c101514 */
[----:B------:R-:W-:-:S03]  /*128a0*/  ISETP.GT.AND P5, PT, R0, 0x48, P1 ;  /* 0x000000480000780c */ /* 0x000fc60000fa4270 */
        /* <DEDUP_REMOVED lines=43> */
[C---:B------:R-:W-:Y:S02]  /*12b60*/  ISETP.GT.AND P3, PT, R0.reuse, 0x78, P0 ;  /* 0x000000780000780c */ /* 0x040fe40000764270 */
[C---:B------:R-:W-:Y:S01]  /*12b70*/  ISETP.GT.AND P0, PT, R0.reuse, 0x79, P0 ;  /* 0x000000790000780c */ /* 0x040fe20000704270 */
[----:B------:R-:W-:Y:S01]  /*12b80*/  @P4 STG.E.U16 desc[UR20][R2.64+0xe2], R233 ;  /* 0x0000e2e902004986 */ /* 0x000fe2000c101514 */
[C---:B------:R-:W-:Y:S02]  /*12b90*/  ISETP.GT.AND P4, PT, R0.reuse, 0x78, P1 ;  /* 0x000000780000780c */ /* 0x040fe40000f84270 */
[----:B------:R-:W-:Y:S01]  /*12ba0*/  ISETP.GT.AND P1, PT, R0, 0x79, P1 ;  /* 0x000000790000780c */ /* 0x000fe20000f24270 */
[----:B------:R-:W-:Y:S01]  /*12bb0*/  @P5 STG.E.U16 desc[UR20][R4.64+0xe0], R234 ;  /* 0x0000e0ea04005986 */ /* 0x000fe2000c101514 */
[----:B------:R-:W-:-:S03]  /*12bc0*/  USHF.L.U32 UR10, UR6, 0x1, URZ ;  /* 0x00000001060a7899 */ /* 0x000fc6000800063f */
[----:B------:R-:W-:Y:S04]  /*12bd0*/  @P2 STG.E.U16 desc[UR20][R4.64+0xe2], R235 ;  /* 0x0000e2eb04002986 */ /* 0x000fe8000c101514 */
[----:B------:R-:W-:Y:S04]  /*12be0*/  @P3 STG.E.U16 desc[UR20][R2.64+0xf0], R236 ;  /* 0x0000f0ec02003986 */ /* 0x000fe8000c101514 */
[----:B------:R-:W-:Y:S01]  /*12bf0*/  @P0 STG.E.U16 desc[UR20][R2.64+0xf2], R237 ;  /* 0x0000f2ed02000986 */ /* 0x000fe2000c101514 */
[----:B------:R-:W-:-:S03]  /*12c00*/  ISETP.GT.AND P0, PT, R14, 0x48, PT ;  /* 0x000000480e00780c */ /* 0x000fc60003f04270 */
[----:B------:R-:W-:Y:S01]  /*12c10*/  @P4 STG.E.U16 desc[UR20][R4.64+0xf0], R238 ;  /* 0x0000f0ee04004986 */ /* 0x000fe2000c101514 */
[----:B------:R-:W-:-:S03]  /*12c20*/  USHF.L.U64.HI UR6, UR6, 0x1, UR7 ;  /* 0x0000000106067899 */ /* 0x000fc60008010207 */
[----:B------:R1:W-:Y:S01]  /*12c30*/  @P1 STG.E.U16 desc[UR20][R4.64+0xf2], R239 ;  /* 0x0000f2ef04001986 */ /* 0x0003e2000c101514 */
[----:B------:R-:W-:Y:S02]  /*12c40*/  ISETP.GT.AND P1, PT, R14, 0x40, PT ;  /* 0x000000400e00780c */ /* 0x000fe40003f24270 */
[C---:B------:R-:W-:Y:S02]  /*12c50*/  ISETP.GT.AND P3, PT, R0.reuse, RZ, P0 ;  /* 0x000000ff0000720c */ /* 0x040fe40000764270 */
[C---:B------:R-:W-:Y:S02]  /*12c60*/  ISETP.GT.AND P5, PT, R0.reuse, RZ, P1 ;  /* 0x000000ff0000720c */ /* 0x040fe40000fa4270 */
[----:B------:R-:W-:Y:S02]  /*12c70*/  ISETP.GT.AND P4, PT, R0, 0x1, P1 ;  /* 0x000000010000780c */ /* 0x000fe40000f84270 */
[----:B-1----:R-:W-:Y:S02]  /*12c80*/  IADD3 R4, P6, R2, UR10, RZ ;  /* 0x0000000a02047c10 */ /* 0x002fe4000ffde0ff */
[----:B------:R-:W-:-:S02]  /*12c90*/  ISETP.GT.AND P2, PT, R0, 0x1, P0 ;  /* 0x000000010000780c */ /* 0x000fc40000744270 */
[----:B------:R-:W-:Y:S02]  /*12ca0*/  IADD3.X R5, R3, UR6, RZ, P6, !PT ;  /* 0x0000000603057c10 */ /* 0x000fe4000b7fe4ff */
[----:B------:R-:W-:Y:S02]  /*12cb0*/  IADD3 R10, P6, R4, UR9, RZ ;  /* 0x00000009040a7c10 */ /* 0x000fe4000ffde0ff */
[----:B------:R-:W-:Y:S02]  /*12cc0*/  F2FP.BF16.F32.PACK_AB R152, RZ, R152 ;  /* 0x00000098ff98723e */ /* 0x000fe400000010ff */
[----:B------:R-:W-:Y:S02]  /*12cd0*/  F2FP.BF16.F32.PACK_AB R153, RZ, R153 ;  /* 0x00000099ff99723e */ /* 0x000fe400000010ff */
[----:B------:R-:W-:Y:S02]  /*12ce0*/  F2FP.BF16.F32.PACK_AB R154, RZ, R154 ;  /* 0x0000009aff9a723e */ /* 0x000fe400000010ff */
[----:B------:R-:W-:Y:S01]  /*12cf0*/  IADD3.X R11, R5, UR8, RZ, P6, !PT ;  /* 0x00000008050b7c10 */ /* 0x000fe2000b7fe4ff */
[----:B------:R-:W-:Y:S01]  /*12d00*/  FMUL R6, R156, UR11 ;  /* 0x0000000b9c067c20 */ /* 0x000fe20008400000 */
[----:B------:R-:W-:Y:S01]  /*12d10*/  F2FP.BF16.F32.PACK_AB R155, RZ, R155 ;  /* 0x0000009bff9b723e */ /* 0x000fe200000010ff */
[----:B------:R-:W-:Y:S01]  /*12d20*/  @P5 STG.E.U16 desc[UR20][R4.64], R152 ;  /* 0x0000009804005986 */ /* 0x000fe2000c101514 */
[----:B------:R-:W-:-:S03]  /*12d30*/  FMUL R7, R157, UR11 ;  /* 0x0000000b9d077c20 */ /* 0x000fc60008400000 */
[----:B------:R-:W-:Y:S01]  /*12d40*/  @P4 STG.E.U16 desc[UR20][R4.64+0x2], R153 ;  /* 0x0000029904004986 */ /* 0x000fe2000c101514 */
[----:B------:R-:W-:-:S03]  /*12d50*/  ISETP.GT.AND P4, PT, R0, 0x9, P1 ;  /* 0x000000090000780c */ /* 0x000fc60000f84270 */
[----:B------:R-:W-:Y:S01]  /*12d60*/  @P3 STG.E.U16 desc[UR20][R10.64], R154 ;  /* 0x0000009a0a003986 */ /* 0x000fe2000c101514 */
[C---:B------:R-:W-:Y:S01]  /*12d70*/  ISETP.GT.AND P3, PT, R0.reuse, 0x8, P1 ;  /* 0x000000080000780c */ /* 0x040fe20000f64270 */
[----:B------:R-:W-:Y:S01]  /*12d80*/  IMAD.U32 R9, RZ, RZ, UR9 ;  /* 0x00000009ff097e24 */ /* 0x000fe2000f8e00ff */
[----:B------:R-:W-:Y:S01]  /*12d90*/  F2FP.BF16.F32.PACK_AB R6, RZ, R6 ;  /* 0x00000006ff06723e */ /* 0x000fe200000010ff */
[----:B------:R1:W-:Y:S01]  /*12da0*/  @P2 STG.E.U16 desc[UR20][R10.64+0x2], R155 ;  /* 0x0000029b0a002986 */ /* 0x0003e2000c101514 */
[----:B------:R-:W-:Y:S01]  /*12db0*/  ISETP.GT.AND P2, PT, R0, 0x8, P0 ;  /* 0x000000080000780c */ /* 0x000fe20000744270 */
[----:B------:R-:W-:Y:S01]  /*12dc0*/  FMUL R8, R158, UR11 ;  /* 0x0000000b9e087c20 */ /* 0x000fe20008400000 */
[----:B------:R-:W-:-:S04]  /*12dd0*/  F2FP.BF16.F32.PACK_AB R7, RZ, R7 ;  /* 0x00000007ff07723e */ /* 0x000fc800000010ff */
[----:B------:R-:W-:Y:S02]  /*12de0*/  F2FP.BF16.F32.PACK_AB R8, RZ, R8 ;  /* 0x00000008ff08723e */ /* 0x000fe400000010ff */
[----:B-1----:R-:W-:Y:S01]  /*12df0*/  PRMT R10, R6, 0x7610, R10 ;  /* 0x00007610060a7816 */ /* 0x002fe2000000000a */
[----:B------:R-:W-:Y:S01]  /*12e00*/  IMAD.U32 R11, RZ, RZ, UR8 ;  /* 0x00000008ff0b7e24 */ /* 0x000fe2000f8e00ff */
[----:B------:R-:W-:Y:S02]  /*12e10*/  IADD3 R6, P5, P6, R9, UR10, R2 ;  /* 0x0000000a09067c10 */ /* 0x000fe4000febe002 */
[----:B------:R-:W-:Y:S02]  /*12e20*/  PRMT R9, R7, 0x7610, R9 ;  /* 0x0000761007097816 */ /* 0x000fe40000000009 */
[----:B------:R-:W-:Y:S01]  /*12e30*/  IADD3.X R7, R11, UR6, R3, P5, P6 ;  /* 0x000000060b077c10 */ /* 0x000fe2000afec403 */
[----:B------:R-:W-:Y:S01]  /*12e40*/  @P3 STG.E.U16 desc[UR20][R4.64+0x10], R10 ;  /* 0x0000100a04003986 */ /* 0x000fe2000c101514 */
[----:B------:R-:W-:-:S03]  /*12e50*/  ISETP.GT.AND P3, PT, R0, 0x9, P0 ;  /* 0x000000090000780c */ /* 0x000fc60000764270 */
[----:B------:R-:W-:Y:S01]  /*12e60*/  @P4 STG.E.U16 desc[UR20][R4.64+0x12], R9 ;  /* 0x0000120904004986 */ /* 0x000fe2000c101514 */
[C---:B------:R-:W-:Y:S01]  /*12e70*/  ISETP.GT.AND P4, PT, R0.reuse, 0x10, P1 ;  /* 0x000000100000780c */ /* 0x040fe20000f84270 */
[----:B------:R-:W-:Y:S01]  /*12e80*/  FMUL R159, R159, UR11 ;  /* 0x0000000b9f9f7c20 */ /* 0x000fe20008400000 */
[C---:B------:R-:W-:Y:S01]  /*12e90*/  ISETP.GT.AND P5, PT, R0.reuse, 0x11, P1 ;  /* 0x000000110000780c */ /* 0x040fe20000fa4270 */
[----:B------:R-:W-:Y:S01]  /*12ea0*/  @P2 STG.E.U16 desc[UR20][R6.64+0x10], R8 ;  /* 0x0000100806002986 */ /* 0x000fe2000c101514 */
[----:B------:R-:W-:Y:S01]  /*12eb0*/  ISETP.GT.AND P2, PT, R0, 0x10, P0 ;  /* 0x000000100000780c */ /* 0x000fe20000744270 */
[----:B------:R-:W-:Y:S01]  /*12ec0*/  FMUL R160, R160, UR11 ;  /* 0x0000000ba0a07c20 */ /* 0x000fe20008400000 */
[----:B------:R-:W-:Y:S01]  /*12ed0*/  FMUL R161, R161, UR11 ;  /* 0x0000000ba1a17c20 */ /* 0x000fe20008400000 */
[----:B------:R-:W-:Y:S01]  /*12ee0*/  FMUL R162, R162, UR11 ;  /* 0x0000000ba2a27c20 */ /* 0x000fe20008400000 */
[----:B------:R-:W-:Y:S02]  /*12ef0*/  F2FP.BF16.F32.PACK_AB R159, RZ, R159 ;  /* 0x0000009fff9f723e */ /* 0x000fe400000010ff */
[----:B------:R-:W-:-:S02]  /*12f00*/  F2FP.BF16.F32.PACK_AB R160, RZ, R160 ;  /* 0x000000a0ffa0723e */ /* 0x000fc400000010ff */
[----:B------:R-:W-:Y:S02]  /*12f10*/  F2FP.BF16.F32.PACK_AB R161, RZ, R161 ;  /* 0x000000a1ffa1723e */ /* 0x000fe400000010ff */
[----:B------:R-:W-:Y:S01]  /*12f20*/  F2FP.BF16.F32.PACK_AB R162, RZ, R162 ;  /* 0x000000a2ffa2723e */ /* 0x000fe200000010ff */
[----:B------:R-:W-:Y:S01]  /*12f30*/  @P3 STG.E.U16 desc[UR20][R6.64+0x12], R159 ;  /* 0x0000129f06003986 */ /* 0x000fe2000c101514 */
[----:B------:R-:W-:-:S03]  /*12f40*/  ISETP.GT.AND P3, PT, R0, 0x11, P0 ;  /* 0x000000110000780c */ /* 0x000fc60000764270 */
[----:B------:R-:W-:Y:S01]  /*12f50*/  @P4 STG.E.U16 desc[UR20][R4.64+0x20], R160 ;  /* 0x000020a004004986 */ /* 0x000fe2000c101514 */
[C---:B------:R-:W-:Y:S01]  /*12f60*/  ISETP.GT.AND P4, PT, R0.reuse, 0x18, P1 ;  /* 0x000000180000780c */ /* 0x040fe20000f84270 */
[----:B------:R-:W-:Y:S02]  /*12f70*/  FMUL R163, R163, UR11 ;  /* 0x0000000ba3a37c20 */ /* 0x000fe40008400000 */
[----:B------:R-:W-:Y:S01]  /*12f80*/  @P5 STG.E.U16 desc[UR20][R4.64+0x22], R161 ;  /* 0x000022a104005986 */ /* 0x000fe2000c101514 */
[----:B------:R-:W-:Y:S01]  /*12f90*/  ISETP.GT.AND P5, PT, R0, 0x19, P1 ;  /* 0x000000190000780c */ /* 0x000fe20000fa4270 */
[----:B------:R-:W-:Y:S02]  /*12fa0*/  FMUL R164, R164, UR11 ;  /* 0x0000000ba4a47c20 */ /* 0x000fe40008400000 */
[----:B------:R-:W-:Y:S01]  /*12fb0*/  @P2 STG.E.U16 desc[UR20][R6.64+0x20], R162 ;  /* 0x000020a206002986 */ /* 0x000fe2000c101514 */
[----:B------:R-:W-:Y:S01]  /*12fc0*/  ISETP.GT.AND P2, PT, R0, 0x18, P0 ;  /* 0x000000180000780c */ /* 0x000fe20000744270 */
[----:B------:R-:W-:Y:S01]  /*12fd0*/  FMUL R165, R165, UR11 ;  /* 0x0000000ba5a57c20 */ /* 0x000fe20008400000 */
[----:B------:R-:W-:Y:S01]  /*12fe0*/  FMUL R166, R166, UR11 ;  /* 0x0000000ba6a67c20 */ /* 0x000fe20008400000 */
[----:B------:R-:W-:-:S02]  /*12ff0*/  F2FP.BF16.F32.PACK_AB R163, RZ, R163 ;  /* 0x000000a3ffa3723e */ /* 0x000fc400000010ff */
[----:B------:R-:W-:Y:S02]  /*13000*/  F2FP.BF16.F32.PACK_AB R164, RZ, R164 ;  /* 0x000000a4ffa4723e */ /* 0x000fe400000010ff */
        /* <DEDUP_REMOVED lines=181> */
[C---:B------:R-:W-:Y:S02]  /*13b60*/  ISETP.GT.AND P4, PT, R0.reuse, 0x71, P0 ;  /* 0x000000710000780c */ /* 0x040fe40000784270 */
[----:B------:R-:W-:Y:S01]  /*13b70*/  ISETP.GT.AND P1, PT, R0, 0x79, P1 ;  /* 0x000000790000780c */ /* 0x000fe20000f24270 */
[----:B------:R-:W-:Y:S01]  /*13b80*/  @P5 STG.E.U16 desc[UR20][R4.64+0xe2], R209 ;  /* 0x0000e2d104005986 */ /* 0x000fe2000c101514 */
[----:B------:R-:W-:-:S03]  /*13b90*/  FMUL R211, R211, UR11 ;  /* 0x0000000bd3d37c20 */ /* 0x000fc60008400000 */
[----:B------:R-:W-:Y:S01]  /*13ba0*/  @P2 STG.E.U16 desc[UR20][R6.64+0xe0], R210 ;  /* 0x0000e0d206002986 */ /* 0x000fe2000c101514 */
[----:B------:R-:W-:Y:S01]  /*13bb0*/  ISETP.GT.AND P2, PT, R0, 0x78, P0 ;  /* 0x000000780000780c */ /* 0x000fe20000744270 */
[----:B------:R-:W-:Y:S01]  /*13bc0*/  FMUL R212, R212, UR11 ;  /* 0x0000000bd4d47c20 */ /* 0x000fe20008400000 */
[----:B------:R-:W-:Y:S01]  /*13bd0*/  FMUL R213, R213, UR11 ;  /* 0x0000000bd5d57c20 */ /* 0x000fe20008400000 */
[----:B------:R-:W-:Y:S02]  /*13be0*/  F2FP.BF16.F32.PACK_AB R211, RZ, R211 ;  /* 0x000000d3ffd3723e */ /* 0x000fe400000010ff */
[----:B------:R-:W-:Y:S01]  /*13bf0*/  ISETP.GT.AND P0, PT, R0, 0x79, P0 ;  /* 0x000000790000780c */ /* 0x000fe20000704270 */
[----:B------:R-:W-:Y:S01]  /*13c00*/  FMUL R214, R214, UR11 ;  /* 0x0000000bd6d67c20 */ /* 0x000fe20008400000 */
[----:B------:R-:W-:Y:S02]  /*13c10*/  F2FP.BF16.F32.PACK_AB R212, RZ, R212 ;  /* 0x000000d4ffd4723e */ /* 0x000fe400000010ff */
[----:B------:R-:W-:Y:S01]  /*13c20*/  F2FP.BF16.F32.PACK_AB R213, RZ, R213 ;  /* 0x000000d5ffd5723e */ /* 0x000fe200000010ff */
[----:B------:R-:W-:Y:S01]  /*13c30*/  @P4 STG.E.U16 desc[UR20][R6.64+0xe2], R211 ;  /* 0x0000e2d306004986 */ /* 0x000fe2000c101514 */
[----:B------:R-:W-:Y:S01]  /*13c40*/  F2FP.BF16.F32.PACK_AB R214, RZ, R214 ;  /* 0x000000d6ffd6723e */ /* 0x000fe200000010ff */
[----:B------:R-:W-:-:S02]  /*13c50*/  USHF.L.U32 UR7, UR14, 0x8, URZ ;  /* 0x000000080e077899 */ /* 0x000fc4000800063f */
[----:B------:R-:W-:Y:S04]  /*13c60*/  @P3 STG.E.U16 desc[UR20][R4.64+0xf0], R212 ;  /* 0x0000f0d404003986 */ /* 0x000fe8000c101514 */
[----:B------:R1:W-:Y:S01]  /*13c70*/  @P1 STG.E.U16 desc[UR20][R4.64+0xf2], R213 ;  /* 0x0000f2d504001986 */ /* 0x0003e2000c101514 */
[----:B------:R-:W-:Y:S01]  /*13c80*/  FMUL R215, R215, UR11 ;  /* 0x0000000bd7d77c20 */ /* 0x000fe20008400000 */
[----:B------:R-:W-:Y:S01]  /*13c90*/  USHF.L.U64.HI UR6, UR14, 0x8, UR15 ;  /* 0x000000080e067899 */ /* 0x000fe2000801020f */
[----:B-1----:R-:W-:Y:S01]  /*13ca0*/  @P2 MOV R4, R6 ;  /* 0x0000000600042202 */ /* 0x002fe20000000f00 */
[----:B------:R-:W-:Y:S02]  /*13cb0*/  @P2 IMAD.MOV.U32 R5, RZ, RZ, R7 ;  /* 0x000000ffff052224 */ /* 0x000fe400078e0007 */
[----:B------:R-:W-:-:S03]  /*13cc0*/  F2FP.BF16.F32.PACK_AB R215, RZ, R215 ;  /* 0x000000d7ffd7723e */ /* 0x000fc600000010ff */
[----:B------:R1:W-:Y:S01]  /*13cd0*/  @P2 STG.E.U16 desc[UR20][R4.64+0xf0], R214 ;  /* 0x0000f0d604002986 */ /* 0x0003e2000c101514 */
[C---:B------:R-:W-:Y:S02]  /*13ce0*/  ISETP.GT.AND P3, PT, R14.reuse, 0x80, PT ;  /* 0x000000800e00780c */ /* 0x040fe40003f64270 */
[----:B------:R-:W-:Y:S02]  /*13cf0*/  MOV R9, UR6 ;  /* 0x0000000600097c02 */ /* 0x000fe40008000f00 */
[----:B------:R-:W-:Y:S01]  /*13d00*/  ISETP.GT.AND P1, PT, R14, 0x88, PT ;  /* 0x000000880e00780c */ /* 0x000fe20003f24270 */
[----:B-1----:R-:W-:Y:S02]  /*13d10*/  @P0 IMAD.MOV.U32 R5, RZ, RZ, R7 ;  /* 0x000000ffff050224 */ /* 0x002fe400078e0007 */
[----:B------:R-:W-:Y:S02]  /*13d20*/  IMAD.U32 R7, RZ, RZ, UR7 ;  /* 0x00000007ff077e24 */ /* 0x000fe4000f8e00ff */
[----:B------:R-:W-:-:S03]  /*13d30*/  @P0 IMAD.MOV.U32 R4, RZ, RZ, R6 ;  /* 0x000000ffff040224 */ /* 0x000fc600078e0006 */
[----:B------:R-:W-:Y:S02]  /*13d40*/  IADD3 R6, P5, P6, R2, UR9, R7 ;  /* 0x0000000902067c10 */ /* 0x000fe4000febe007 */
[----:B------:R1:W-:Y:S01]  /*13d50*/  @P0 STG.E.U16 desc[UR20][R4.64+0xf2], R215 ;  /* 0x0000f2d704000986 */ /* 0x0003e2000c101514 */
[C---:B------:R-:W-:Y:S02]  /*13d60*/  ISETP.GT.AND P0, PT, R0.reuse, RZ, P3 ;  /* 0x000000ff0000720c */ /* 0x040fe40001f04270 */
[----:B------:R-:W-:Y:S02]  /*13d70*/  ISETP.GT.AND P2, PT, R0, 0x1, P3 ;  /* 0x000000010000780c */ /* 0x000fe40001f44270 */
[----:B------:R-:W-:Y:S01]  /*13d80*/  IADD3.X R7, R3, UR8, R9, P5, P6 ;  /* 0x0000000803077c10 */ /* 0x000fe2000afec409 */
[----:B------:R-:W-:Y:S01]  /*13d90*/  FMUL R88, R88, UR11 ;  /* 0x0000000b58587c20 */ /* 0x000fe20008400000 */
[----:B------:R-:W-:Y:S01]  /*13da0*/  ISETP.GT.AND P5, PT, R0, RZ, P1 ;  /* 0x000000ff0000720c */ /* 0x000fe20000fa4270 */
[----:B------:R-:W-:Y:S01]  /*13db0*/  FMUL R89, R89, UR11 ;  /* 0x0000000b59597c20 */ /* 0x000fe20008400000 */
[----:B-1----:R-:W-:Y:S01]  /*13dc0*/  IADD3 R4, P4, R2, UR7, RZ ;  /* 0x0000000702047c10 */ /* 0x002fe2000ff9e0ff */
[----:B------:R-:W-:-:S03]  /*13dd0*/  FMUL R90, R90, UR11 ;  /* 0x0000000b5a5a7c20 */ /* 0x000fc60008400000 */
[----:B------:R-:W-:Y:S02]  /*13de0*/  IADD3.X R5, R3, UR6, RZ, P4, !PT ;  /* 0x0000000603057c10 */ /* 0x000fe4000a7fe4ff */
[----:B------:R-:W-:Y:S02]  /*13df0*/  IADD3 R8, P4, R4, UR9, RZ ;  /* 0x0000000904087c10 */ /* 0x000fe4000ff9e0ff */
[----:B------:R-:W-:Y:S02]  /*13e00*/  F2FP.BF16.F32.PACK_AB R88, RZ, R88 ;  /* 0x00000058ff58723e */ /* 0x000fe400000010ff */
[----:B------:R-:W-:Y:S02]  /*13e10*/  F2FP.BF16.F32.PACK_AB R89, RZ, R89 ;  /* 0x00000059ff59723e */ /* 0x000fe400000010ff */
[----:B------:R-:W-:Y:S02]  /*13e20*/  F2FP.BF16.F32.PACK_AB R90, RZ, R90 ;  /* 0x0000005aff5a723e */ /* 0x000fe400000010ff */
[----:B------:R-:W-:Y:S01]  /*13e30*/  IADD3.X R9, R5, UR8, RZ, P4, !PT ;  /* 0x0000000805097c10 */ /* 0x000fe2000a7fe4ff */
[----:B------:R-:W-:Y:S01]  /*13e40*/  @P0 STG.E.U16 desc[UR20][R4.64], R88 ;  /* 0x0000005804000986 */ /* 0x000fe2000c101514 */
[----:B------:R-:W-:-:S02]  /*13e50*/  ISETP.GT.AND P0, PT, R0, 0x1, P1 ;  /* 0x000000010000780c */ /* 0x000fc40000f04270 */
[C---:B------:R-:W-:Y:S01]  /*13e60*/  ISETP.GT.AND P4, PT, R0.reuse, 0x9, P3 ;  /* 0x000000090000780c */ /* 0x040fe20001f84270 */
[----:B------:R-:W-:Y:S01]  /*13e70*/  @P2 STG.E.U16 desc[UR20][R4.64+0x2], R89 ;  /* 0x0000025904002986 */ /* 0x000fe2000c101514 */
[C---:B------:R-:W-:Y:S01]  /*13e80*/  ISETP.GT.AND P2, PT, R0.reuse, 0x8, P3 ;  /* 0x000000080000780c */ /* 0x040fe20001f44270 */
[----:B------:R-:W-:Y:S02]  /*13e90*/  FMUL R91, R91, UR11 ;  /* 0x0000000b5b5b7c20 */ /* 0x000fe40008400000 */
[----:B------:R-:W-:Y:S01]  /*13ea0*/  @P5 STG.E.U16 desc[UR20][R8.64], R90 ;  /* 0x0000005a08005986 */ /* 0x000fe2000c101514 */
[----:B------:R-:W-:Y:S01]  /*13eb0*/  ISETP.GT.AND P5, PT, R0, 0x8, P1 ;  /* 0x000000080000780c */ /* 0x000fe20000fa4270 */
[----:B------:R-:W-:Y:S01]  /*13ec0*/  FMUL R92, R92, UR11 ;  /* 0x0000000b5c5c7c20 */ /* 0x000fe20008400000 */
[----:B------:R-:W-:Y:S01]  /*13ed0*/  FMUL R93, R93, UR11 ;  /* 0x0000000b5d5d7c20 */ /* 0x000fe20008400000 */
[----:B------:R-:W-:Y:S01]  /*13ee0*/  FMUL R94, R94, UR11 ;  /* 0x0000000b5e5e7c20 */ /* 0x000fe20008400000 */
[----:B------:R-:W-:-:S02]  /*13ef0*/  F2FP.BF16.F32.PACK_AB R91, RZ, R91 ;  /* 0x0000005bff5b723e */ /* 0x000fc400000010ff */
[----:B------:R-:W-:Y:S02]  /*13f00*/  F2FP.BF16.F32.PACK_AB R92, RZ, R92 ;  /* 0x0000005cff5c723e */ /* 0x000fe400000010ff */
[----:B------:R-:W-:Y:S02]  /*13f10*/  F2FP.BF16.F32.PACK_AB R93, RZ, R93 ;  /* 0x0000005dff5d723e */ /* 0x000fe400000010ff */
[----:B------:R-:W-:Y:S01]  /*13f20*/  F2FP.BF16.F32.PACK_AB R94, RZ, R94 ;  /* 0x0000005eff5e723e */ /* 0x000fe200000010ff */
[----:B------:R1:W-:Y:S01]  /*13f30*/  @P0 STG.E.U16 desc[UR20][R8.64+0x2], R91 ;  /* 0x0000025b08000986 */ /* 0x0003e2000c101514 */
[----:B------:R-:W-:-:S03]  /*13f40*/  ISETP.GT.AND P0, PT, R0, 0x9, P1 ;  /* 0x000000090000780c */ /* 0x000fc60000f04270 */
[----:B------:R-:W-:Y:S01]  /*13f50*/  @P2 STG.E.U16 desc[UR20][R4.64+0x10], R92 ;  /* 0x0000105c04002986 */ /* 0x000fe2000c101514 */
[----:B------:R-:W-:-:S03]  /*13f60*/  ISETP.GT.AND P2, PT, R0, 0x10, P3 ;  /* 0x000000100000780c */ /* 0x000fc60001f44270 */
        /* <DEDUP_REMOVED lines=140> */
[----:B------:R-:W-:Y:S04]  /*14830*/  @P0 STG.E.U16 desc[UR20][R6.64+0x92], R127 ;  /* 0x0000927f06000986 */ /* 0x000fe8000c101514 */
[----:B------:R-:W-:Y:S01]  /*14840*/  @P2 STG.E.U16 desc[UR20][R4.64+0xa0], R128 ;  /* 0x0000a08004002986 */ /* 0x000fe2000c101514 */
[----:B------:R-:W-:-:S03]  /*14850*/  ISETP.GT.AND P2, PT, R0, 0x51, P1 ;  /* 0x000000510000780c */ /* 0x000fc60000f44270 */
[----:B------:R-:W-:Y:S01]  /*14860*/  @P4 STG.E.U16 desc[UR20][R4.64+0xa2], R129 ;  /* 0x0000a28104004986 */ /* 0x000fe2000c101514 */
[----:B------:R-:W-:-:S03]  /*14870*/  FMUL R131, R131, UR11 ;  /* 0x0000000b83837c20 */ /* 0x000fc60008400000 */
[----:B------:R-:W-:Y:S01]  /*14880*/  @P5 STG.E.U16 desc[UR20][R6.64+0xa0], R130 ;  /* 0x0000a08206005986 */ /* 0x000fe2000c101514 */
[----:B------:R-:W-:Y:S01]  /*14890*/  ISETP.GT.AND P5, PT, R0, 0x59, P3 ;  /* 0x000000590000780c */ /* 0x000fe20001fa4270 */
[----:B------:R-:W-:Y:S01]  /*148a0*/  FMUL R133, R133, UR11 ;  /* 0x0000000b85857c20 */ /* 0x000fe20008400000 */
[----:B------:R-:W-:-:S04]  /*148b0*/  F2FP.BF16.F32.PACK_AB R131, RZ, R131 ;  /* 0x00000083ff83723e */ /* 0x000fc800000010ff */
[----:B------:R-:W-:Y:S01]  /*148c0*/  F2FP.BF16.F32.PACK_AB R133, RZ, R133 ;  /* 0x00000085ff85723e */ /* 0x000fe200000010ff */
[----:B------:R-:W-:Y:S01]  /*148d0*/  @P2 STG.E.U16 desc[UR20][R6.64+0xa2], R131 ;  /* 0x0000a28306002986 */ /* 0x000fe2000c101514 */
[C---:B------:R-:W-:Y:S02]  /*148e0*/  ISETP.GT.AND P4, PT, R0.reuse, 0x58, P3 ;  /* 0x000000580000780c */ /* 0x040fe40001f84270 */
[----:B------:R-:W-:Y:S01]  /*148f0*/  ISETP.GT.AND P0, PT, R0, 0x58, P1 ;  /* 0x000000580000780c */ /* 0x000fe20000f04270 */
[----:B------:R-:W-:Y:S01]  /*14900*/  FMUL R132, R132, UR11 ;  /* 0x0000000b84847c20 */ /* 0x000fe20008400000 */
[C---:B------:R-:W-:Y:S01]  /*14910*/  ISETP.GT.AND P2, PT, R0.reuse, 0x59, P1 ;  /* 0x000000590000780c */ /* 0x040fe20000f44270 */
[----:B------:R-:W-:Y:S01]  /*14920*/  @P5 STG.E.U16 desc[UR20][R4.64+0xb2], R133 ;  /* 0x0000b28504005986 */ /* 0x000fe2000c101514 */
[----:B------:R-:W-:Y:S01]  /*14930*/  ISETP.GT.AND P5, PT, R0, 0x60, P3 ;  /* 0x000000600000780c */ /* 0x000fe20001fa4270 */
[----:B------:R-:W-:Y:S01]  /*14940*/  FMUL R134, R134, UR11 ;  /* 0x0000000b86867c20 */ /* 0x000fe20008400000 */
        /* <DEDUP_REMOVED lines=8> */
[----:B------:R-:W-:Y:S01]  /*149d0*/  @P4 STG.E.U16 desc[UR20][R4.64+0xb0], R132 ;  /* 0x0000b08404004986 */ /* 0x000fe2000c101514 */
[----:B------:R-:W-:-:S03]  /*149e0*/  F2FP.BF16.F32.PACK_AB R137, RZ, R137 ;  /* 0x00000089ff89723e */ /* 0x000fc600000010ff */
[----:B------:R-:W-:Y:S01]  /*149f0*/  @P0 STG.E.U16 desc[UR20][R6.64+0xb0], R134 ;  /* 0x0000b08606000986 */ /* 0x000fe2000c101514 */
[----:B------:R-:W-:-:S03]  /*14a00*/  ISETP.GT.AND P4, PT, R0, 0x60, P1 ;  /* 0x000000600000780c */ /* 0x000fc60000f84270 */
[----:B------:R-:W-:Y:S01]  /*14a10*/  @P2 STG.E.U16 desc[UR20][R6.64+0xb2], R135 ;  /* 0x0000b28706002986 */ /* 0x000fe2000c101514 */
[----:B------:R-:W-:-:S03]  /*14a20*/  FMUL R138, R138, UR11 ;  /* 0x0000000b8a8a7c20 */ /* 0x000fc60008400000 */
[----:B------:R-:W-:Y:S01]  /*14a30*/  @P5 STG.E.U16 desc[UR20][R4.64+0xc0], R136 ;  /* 0x0000c08804005986 */ /* 0x000fe2000c101514 */
[----:B------:R-:W-:-:S03]  /*14a40*/  ISETP.GT.AND P5, PT, R0, 0x61, P1 ;  /* 0x000000610000780c */ /* 0x000fc60000fa4270 */
[----:B------:R-:W-:Y:S01]  /*14a50*/  @P6 STG.E.U16 desc[UR20][R4.64+0xc2], R137 ;  /* 0x0000c28904006986 */ /* 0x000fe2000c101514 */
[----:B------:R-:W-:Y:S01]  /*14a60*/  ISETP.GT.AND P6, PT, R0, 0x68, P3 ;  /* 0x000000680000780c */ /* 0x000fe20001fc4270 */
[----:B------:R-:W-:Y:S01]  /*14a70*/  FMUL R139, R139, UR11 ;  /* 0x0000000b8b8b7c20 */ /* 0x000fe20008400000 */
[----:B------:R-:W-:Y:S01]  /*14a80*/  FMUL R140, R140, UR11 ;  /* 0x0000000b8c8c7c20 */ /* 0x000fe20008400000 */
[----:B------:R-:W-:-:S03]  /*14a90*/  F2FP.BF16.F32.PACK_AB R138, RZ, R138 ;  /* 0x0000008aff8a723e */ /* 0x000fc600000010ff */
        /* <DEDUP_REMOVED lines=11> */
[----:B------:R-:W-:-:S03]  /*14b50*/  F2FP.BF16.F32.PACK_AB R141, RZ, R141 ;  /* 0x0000008dff8d723e */ /* 0x000fc600000010ff */
[----:B------:R-:W-:Y:S02]  /*14b60*/  F2FP.BF16.F32.PACK_AB R142, RZ, R142 ;  /* 0x0000008eff8e723e */ /* 0x000fe400000010ff */
[----:B------:R-:W-:Y:S01]  /*14b70*/  F2FP.BF16.F32.PACK_AB R143, RZ, R143 ;  /* 0x0000008fff8f723e */ /* 0x000fe200000010ff */
[----:B------:R-:W-:Y:S04]  /*14b80*/  @P4 STG.E.U16 desc[UR20][R4.64+0xd2], R141 ;  /* 0x0000d28d04004986 */ /* 0x000fe8000c101514 */
[----:B------:R-:W-:Y:S01]  /*14b90*/  @P5 STG.E.U16 desc[UR20][R6.64+0xd0], R142 ;  /* 0x0000d08e06005986 */ /* 0x000fe2000c101514 */
[----:B------:R-:W-:-:S03]  /*14ba0*/  ISETP.GT.AND P5, PT, R0, 0x70, P3 ;  /* 0x000000700000780c */ /* 0x000fc60001fa4270 */
[----:B------:R-:W-:Y:S01]  /*14bb0*/  @P6 STG.E.U16 desc[UR20][R6.64+0xd2], R143 ;  /* 0x0000d28f06006986 */ /* 0x000fe2000c101514 */
[----:B------:R-:W-:Y:S01]  /*14bc0*/  ISETP.GT.AND P6, PT, R0, 0x71, P3 ;  /* 0x000000710000780c */ /* 0x000fe20001fc4270 */
[----:B------:R-:W-:Y:S01]  /*14bd0*/  FMUL R144, R144, UR11 ;  /* 0x0000000b90907c20 */ /* 0x000fe20008400000 */
[----:B------:R-:W-:Y:S01]  /*14be0*/  FMUL R145, R145, UR11 ;  /* 0x0000000b91917c20 */ /* 0x000fe20008400000 */
[----:B------:R-:W-:-:S03]  /*14bf0*/  ISETP.GT.AND P4, PT, R0, 0x70, P1 ;  /* 0x000000700000780c */ /* 0x000fc60000f84270 */
[----:B------:R-:W-:Y:S02]  /*14c00*/  F2FP.BF16.F32.PACK_AB R144, RZ, R144 ;  /* 0x00000090ff90723e */ /* 0x000fe400000010ff */
[----:B------:R-:W-:Y:S01]  /*14c10*/  F2FP.BF16.F32.PACK_AB R145, RZ, R145 ;  /* 0x00000091ff91723e */ /* 0x000fe200000010ff */
[----:B------:R-:W-:Y:S02]  /*14c20*/  FMUL R146, R146, UR11 ;  /* 0x0000000b92927c20 */ /* 0x000fe40008400000 */
[----:B------:R-:W-:Y:S01]  /*14c30*/  @P5 STG.E.U16 desc[UR20][R4.64+0xe0], R144 ;  /* 0x0000e09004005986 */ /* 0x000fe2000c101514 */
[----:B------:R-:W-:-:S03]  /*14c40*/  ISETP.GT.AND P5, PT, R0, 0x71, P1 ;  /* 0x000000710000780c */ /* 0x000fc60000fa4270 */
[----:B------:R-:W-:Y:S01]  /*14c50*/  @P6 STG.E.U16 desc[UR20][R4.64+0xe2], R145 ;  /* 0x0000e29104006986 */ /* 0x000fe2000c101514 */
[C---:B------:R-:W-:Y:S02]  /*14c60*/  ISETP.GT.AND P6, PT, R0.reuse, 0x78, P3 ;  /* 0x000000780000780c */ /* 0x040fe40001fc4270 */
[----:B------:R-:W-:Y:S01]  /*14c70*/  ISETP.GT.AND P3, PT, R0, 0x79, P3 ;  /* 0x000000790000780c */ /* 0x000fe20001f64270 */
[----:B------:R-:W-:Y:S01]  /*14c80*/  FMUL R147, R147, UR11 ;  /* 0x0000000b93937c20 */ /* 0x000fe20008400000 */
[----:B------:R-:W-:Y:S01]  /*14c90*/  F2FP.BF16.F32.PACK_AB R146, RZ, R146 ;  /* 0x00000092ff92723e */ /* 0x000fe200000010ff */
[----:B------:R-:W-:Y:S01]  /*14ca0*/  FMUL R149, R149, UR11 ;  /* 0x0000000b95957c20 */ /* 0x000fe20008400000 */
[----:B------:R-:W-:Y:S02]  /*14cb0*/  FMUL R148, R148, UR11 ;  /* 0x0000000b94947c20 */ /* 0x000fe40008400000 */
[----:B------:R-:W-:Y:S01]  /*14cc0*/  F2FP.BF16.F32.PACK_AB R147, RZ, R147 ;  /* 0x00000093ff93723e */ /* 0x000fe200000010ff */
[----:B------:R-:W-:Y:S01]  /*14cd0*/  @P4 STG.E.U16 desc[UR20][R6.64+0xe0], R146 ;  /* 0x0000e09206004986 */ /* 0x000fe2000c101514 */
[----:B------:R-:W-:-:S02]  /*14ce0*/  ISETP.GT.AND P4, PT, R0, 0x78, P1 ;  /* 0x000000780000780c */ /* 0x000fc40000f84270 */
[----:B------:R-:W-:Y:S02]  /*14cf0*/  F2FP.BF16.F32.PACK_AB R149, RZ, R149 ;  /* 0x00000095ff95723e */ /* 0x000fe400000010ff */
[----:B------:R-:W-:Y:S01]  /*14d00*/  ISETP.GT.AND P2, PT, R14, 0xc0, PT ;  /* 0x000000c00e00780c */ /* 0x000fe20003f44270 */
[----:B------:R-:W-:Y:S01]  /*14d10*/  @P5 STG.E.U16 desc[UR20][R6.64+0xe2], R147 ;  /* 0x0000e29306005986 */ /* 0x000fe2000c101514 */
[C---:B------:R-:W-:Y:S01]  /*14d20*/  ISETP.GT.AND P1, PT, R0.reuse, 0x79, P1 ;  /* 0x000000790000780c */ /* 0x040fe20000f24270 */
[----:B-1----:R-:W-:Y:S01]  /*14d30*/  IMAD.U32 R9, RZ, RZ, UR14 ;  /* 0x0000000eff097e24 */ /* 0x002fe2000f8e00ff */
[----:B------:R-:W-:Y:S01]  /*14d40*/  F2FP.BF16.F32.PACK_AB R148, RZ, R148 ;  /* 0x00000094ff94723e */ /* 0x000fe200000010ff */
[----:B------:R-:W-:Y:S01]  /*14d50*/  @P3 STG.E.U16 desc[UR20][R4.64+0xf2], R149 ;  /* 0x0000f29504003986 */ /* 0x000fe2000c101514 */
[----:B------:R-:W-:Y:S01]  /*14d60*/  ISETP.GT.AND P3, PT, R0, RZ, P2 ;  /* 0x000000ff0000720c */ /* 0x000fe20001764270 */
[----:B------:R-:W-:Y:S01]  /*14d70*/  FMUL R150, R150, UR11 ;  /* 0x0000000b96967c20 */ /* 0x000fe20008400000 */
[----:B------:R-:W-:Y:S01]  /*14d80*/  FMUL R151, R151, UR11 ;  /* 0x0000000b97977c20 */ /* 0x000fe20008400000 */
[----:B------:R-:W-:Y:S01]  /*14d90*/  UIMAD UR6, UR15, 0x180, URZ ;  /* 0x000001800f0678a4 */ /* 0x000fe2000f8e023f */
[----:B------:R-:W-:Y:S01]  /*14da0*/  FMUL R24, R24, UR11 ;  /* 0x0000000b18187c20 */ /* 0x000fe20008400000 */
[----:B------:R-:W-:Y:S01]  /*14db0*/  IMAD.WIDE.U32 R2, R9, 0x180, R2 ;  /* 0x0000018009027825 */ /* 0x000fe200078e0002 */
[----:B------:R1:W-:Y:S01]  /*14dc0*/  @P6 STG.E.U16 desc[UR20][R4.64+0xf0], R148 ;  /* 0x0000f09404006986 */ /* 0x0003e2000c101514 */
[----:B------:R-:W-:-:S02]  /*14dd0*/  F2FP.BF16.F32.PACK_AB R150, RZ, R150 ;  /* 0x00000096ff96723e */ /* 0x000fc400000010ff */
[----:B------:R-:W-:Y:S01]  /*14de0*/  F2FP.BF16.F32.PACK_AB R151, RZ, R151 ;  /* 0x00000097ff97723e */ /* 0x000fe200000010ff */
[----:B------:R-:W-:Y:S01]  /*14df0*/  VIADD R3, R3, UR6 ;  /* 0x0000000603037c36 */ /* 0x000fe20008000000 */
[----:B------:R-:W-:Y:S02]  /*14e00*/  ISETP.GT.AND P5, PT, R0, 0x1, P2 ;  /* 0x000000010000780c */ /* 0x000fe400017a4270 */
[----:B------:R-:W-:Y:S01]  /*14e10*/  F2FP.BF16.F32.PACK_AB R24, RZ, R24 ;  /* 0x00000018ff18723e */ /* 0x000fe200000010ff */
[----:B------:R-:W-:Y:S01]  /*14e20*/  FMUL R25, R25, UR11 ;  /* 0x0000000b19197c20 */ /* 0x000fe20008400000 */
[----:B-1----:R-:W-:Y:S02]  /*14e30*/  @P4 IMAD.MOV.U32 R4, RZ, RZ, R6 ;  /* 0x000000ffff044224 */ /* 0x002fe400078e0006 */
[----:B------:R-:W-:Y:S01]  /*14e40*/  @P4 IMAD.MOV.U32 R5, RZ, RZ, R7 ;  /* 0x000000ffff054224 */ /* 0x000fe200078e0007 */
[----:B------:R-:W-:-:S04]  /*14e50*/  ISETP.GT.AND P0, PT, R14, 0xc8, PT ;  /* 0x000000c80e00780c */ /* 0x000fc80003f04270 */
[----:B------:R1:W-:Y:S01]  /*14e60*/  @P4 STG.E.U16 desc[UR20][R4.64+0xf0], R150 ;  /* 0x0000f09604004986 */ /* 0x0003e2000c101514 */
[----:B------:R-:W-:-:S03]  /*14e70*/  F2FP.BF16.F32.PACK_AB R25, RZ, R25 ;  /* 0x00000019ff19723e */ /* 0x000fc600000010ff */
[----:B------:R2:W-:Y:S04]  /*14e80*/  @P1 STG.E.U16 desc[UR20][R6.64+0xf2], R151 ;  /* 0x0000f29706001986 */ /* 0x0005e8000c101514 */
[----:B------:R-:W-:Y:S01]  /*14e90*/  @P3 STG.E.U16 desc[UR20][R2.64], R24 ;  /* 0x0000001802003986 */ /* 0x000fe2000c101514 */
[----:B------:R-:W-:Y:S01]  /*14ea0*/  ISETP.GT.AND P3, PT, R0, RZ, P0 ;  /* 0x000000ff0000720c */ /* 0x000fe20000764270 */
[----:B------:R-:W-:Y:S01]  /*14eb0*/  FMUL R26, R26, UR11 ;  /* 0x0000000b1a1a7c20 */ /* 0x000fe20008400000 */
[----:B-1----:R-:W-:Y:S01]  /*14ec0*/  IADD3 R4, P1, R2, UR9, RZ ;  /* 0x0000000902047c10 */ /* 0x002fe2000ff3e0ff */
[----:B------:R-:W-:Y:S01]  /*14ed0*/  @P5 STG.E.U16 desc[UR20][R2.64+0x2], R25 ;  /* 0x0000021902005986 */ /* 0x000fe2000c101514 */
[C---:B------:R-:W-:Y:S02]  /*14ee0*/  ISETP.GT.AND P6, PT, R0.reuse, 0x1, P0 ;  /* 0x000000010000780c */ /* 0x040fe400007c4270 */
[----:B------:R-:W-:Y:S01]  /*14ef0*/  ISETP.GT.AND P5, PT, R0, 0x8, P2 ;  /* 0x000000080000780c */ /* 0x000fe200017a4270 */
[----:B------:R-:W-:Y:S01]  /*14f00*/  FMUL R27, R27, UR11 ;  /* 0x0000000b1b1b7c20 */ /* 0x000fe20008400000 */
[----:B------:R-:W-:-:S02]  /*14f10*/  F2FP.BF16.F32.PACK_AB R26, RZ, R26 ;  /* 0x0000001aff1a723e */ /* 0x000fc400000010ff */
[----:B------:R-:W-:Y:S02]  /*14f20*/  IADD3.X R5, R3, UR8, RZ, P1, !PT ;  /* 0x0000000803057c10 */ /* 0x000fe40008ffe4ff */
[----:B------:R-:W-:Y:S01]  /*14f30*/  ISETP.GT.AND P4, PT, R0, 0x9, P2 ;  /* 0x000000090000780c */ /* 0x000fe20001784270 */
[----:B------:R-:W-:Y:S01]  /*14f40*/  FMUL R28, R28, UR11 ;  /* 0x0000000b1c1c7c20 */ /* 0x000fe20008400000 */
[----:B------:R-:W-:Y:S01]  /*14f50*/  FMUL R29, R29, UR11 ;  /* 0x0000000b1d1d7c20 */ /* 0x000fe20008400000 */
[----:B------:R-:W-:Y:S01]  /*14f60*/  @P3 STG.E.U16 desc[UR20][R4.64], R26 ;  /* 0x0000001a04003986 */ /* 0x000fe2000c101514 */
[----:B------:R-:W-:Y:S02]  /*14f70*/  F2FP.BF16.F32.PACK_AB R27, RZ, R27 ;  /* 0x0000001bff1b723e */ /* 0x000fe400000010ff */
[----:B------:R-:W-:Y:S02]  /*14f80*/  ISETP.GT.AND P3, PT, R0, 0x8, P0 ;  /* 0x000000080000780c */ /* 0x000fe40000764270 */
[----:B------:R-:W-:Y:S01]  /*14f90*/  F2FP.BF16.F32.PACK_AB R28, RZ, R28 ;  /* 0x0000001cff1c723e */ /* 0x000fe200000010ff */
[----:B------:R-:W-:Y:S01]  /*14fa0*/  FMUL R30, R30, UR11 ;  /* 0x0000000b1e1e7c20 */ /* 0x000fe20008400000 */
[----:B------:R-:W-:Y:S01]  /*14fb0*/  F2FP.BF16.F32.PACK_AB R29, RZ, R29 ;  /* 0x0000001dff1d723e */ /* 0x000fe200000010ff */
[----:B------:R-:W-:Y:S01]  /*14fc0*/  @P6 STG.E.U16 desc[UR20][R4.64+0x2], R27 ;  /* 0x0000021b04006986 */ /* 0x000fe2000c101514 */
[----:B------:R-:W-:-:S03]  /*14fd0*/  ISETP.GT.AND P6, PT, R0, 0x9, P0 ;  /* 0x000000090000780c */ /* 0x000fc600007c4270 */
[----:B------:R-:W-:Y:S01]  /*14fe0*/  @P5 STG.E.U16 desc[UR20][R2.64+0x10], R28 ;  /* 0x0000101c02005986 */ /* 0x000fe2000c101514 */
[C---:B------:R-:W-:Y:S01]  /*14ff0*/  ISETP.GT.AND P5, PT, R0.reuse, 0x10, P2 ;  /* 0x000000100000780c */ /* 0x040fe200017a4270 */
[----:B------:R-:W-:Y:S01]  /*15000*/  FMUL R31, R31, UR11 ;  /* 0x0000000b1f1f7c20 */ /* 0x000fe20008400000 */
[----:B------:R-:W-:Y:S01]  /*15010*/  F2FP.BF16.F32.PACK_AB R30, RZ, R30 ;  /* 0x0000001eff1e723e */ /* 0x000fe200000010ff */
[----:B------:R-:W-:Y:S01]  /*15020*/  @P4 STG.E.U16 desc[UR20][R2.64+0x12], R29 ;  /* 0x0000121d02004986 */ /* 0x000fe2000c101514 */
[----:B------:R-:W-:Y:S01]  /*15030*/  ISETP.GT.AND P4, PT, R0, 0x11, P2 ;  /* 0x000000110000780c */ /* 0x000fe20001784270 */
[----:B------:R-:W-:Y:S01]  /*15040*/  FMUL R32, R32, UR11 ;  /* 0x0000000b20207c20 */ /* 0x000fe20008400000 */
[----:B------:R-:W-:Y:S01]  /*15050*/  FMUL R33, R33, UR11 ;  /* 0x0000000b21217c20 */ /* 0x000fe20008400000 */
[----:B------:R-:W-:Y:S01]  /*15060*/  @P3 STG.E.U16 desc[UR20][R4.64+0x10], R30 ;  /* 0x0000101e04003986 */ /* 0x000fe2000c101514 */
[----:B------:R-:W-:Y:S02]  /*15070*/  F2FP.BF16.F32.PACK_AB R31, RZ, R31 ;  /* 0x0000001fff1f723e */ /* 0x000fe400000010ff */
[----:B------:R-:W-:-:S02]  /*15080*/  ISETP.GT.AND P3, PT, R0, 0x10, P0 ;  /* 0x000000100000780c */ /* 0x000fc40000764270 */
[----:B------:R-:W-:Y:S01]  /*15090*/  F2FP.BF16.F32.PACK_AB R32, RZ, R32 ;  /* 0x00000020ff20723e */ /* 0x000fe200000010ff */
[----:B------:R-:W-:Y:S01]  /*150a0*/  FMUL R34, R34, UR11 ;  /* 0x0000000b22227c20 */ /* 0x000fe20008400000 */
[----:B------:R-:W-:Y:S01]  /*150b0*/  F2FP.BF16.F32.PACK_AB R33, RZ, R33 ;  /* 0x00000021ff21723e */ /* 0x000fe200000010ff */
[----:B------:R-:W-:Y:S01]  /*150c0*/  @P6 STG.E.U16 desc[UR20][R4.64+0x12], R31 ;  /* 0x0000121f04006986 */ /* 0x000fe2000c101514 */
[----:B------:R-:W-:-:S03]  /*150d0*/  ISETP.GT.AND P6, PT, R0, 0x11, P0 ;  /* 0x000000110000780c */ /* 0x000fc600007c4270 */
[----:B------:R-:W-:Y:S01]  /*150e0*/  @P5 STG.E.U16 desc[UR20][R2.64+0x20], R32 ;  /* 0x0000202002005986 */ /* 0x000fe2000c101514 */
[----:B------:R-:W-:-:S03]  /*150f0*/  F2FP.BF16.F32.PACK_AB R34, RZ, R34 ;  /* 0x00000022ff22723e */ /* 0x000fc600000010ff */
[----:B------:R-:W-:Y:S01]  /*15100*/  @P4 STG.E.U16 desc[UR20][R2.64+0x22], R33 ;  /* 0x0000222102004986 */ /* 0x000fe2000c101514 */
[C---:B------:R-:W-:Y:S01]  /*15110*/  ISETP.GT.AND P4, PT, R0.reuse, 0x18, P2 ;  /* 0x000000180000780c */ /* 0x040fe20001784270 */
[----:B------:R-:W-:Y:S01]  /*15120*/  FMUL R35, R35, UR11 ;  /* 0x0000000b23237c20 */ /* 0x000fe20008400000 */
[----:B------:R-:W-:Y:S01]  /*15130*/  ISETP.GT.AND P5, PT, R0, 0x19, P2 ;  /* 0x000000190000780c */ /* 0x000fe200017a4270 */
[----:B------:R-:W-:Y:S01]  /*15140*/  FMUL R36, R36, UR11 ;  /* 0x0000000b24247c20 */ /* 0x000fe20008400000 */
[----:B------:R-:W-:Y:S01]  /*15150*/  FMUL R37, R37, UR11 ;  /* 0x0000000b25257c20 */ /* 0x000fe20008400000 */
[----:B------:R-:W-:Y:S01]  /*15160*/  @P3 STG.E.U16 desc[UR20][R4.64+0x20], R34 ;  /* 0x0000202204003986 */ /* 0x000fe2000c101514 */
[----:B------:R-:W-:Y:S02]  /*15170*/  ISETP.GT.AND P3, PT, R0, 0x18, P0 ;  /* 0x000000180000780c */ /* 0x000fe40000764270 */
[----:B------:R-:W-:Y:S01]  /*15180*/  F2FP.BF16.F32.PACK_AB R35, RZ, R35 ;  /* 0x00000023ff23723e */ /* 0x000fe200000010ff */
[----:B------:R-:W-:Y:S01]  /*15190*/  FMUL R38, R38, UR11 ;  /* 0x0000000b26267c20 */ /* 0x000fe20008400000 */
[----:B------:R-:W-:-:S02]  /*151a0*/  F2FP.BF16.F32.PACK_AB R36, RZ, R36 ;  /* 0x00000024ff24723e */ /* 0x000fc400000010ff */
[----:B------:R-:W-:Y:S01]  /*151b0*/  F2FP.BF16.F32.PACK_AB R37, RZ, R37 ;  /* 0x00000025ff25723e */ /* 0x000fe200000010ff */
[----:B------:R-:W-:Y:S01]  /*151c0*/  @P6 STG.E.U16 desc[UR20][R4.64+0x22], R35 ;  /* 0x0000222304006986 */ /* 0x000fe2000c101514 */
[----:B------:R-:W-:-:S03]  /*151d0*/  F2FP.BF16.F32.PACK_AB R38, RZ, R38 ;  /* 0x00000026ff26723e */ /* 0x000fc600000010ff */
[----:B------:R-:W-:Y:S01]  /*151e0*/  @P4 STG.E.U16 desc[UR20][R2.64+0x30], R36 ;  /* 0x0000302402004986 */ /* 0x000fe2000c101514 */
[C---:B------:R-:W-:Y:S02]  /*151f0*/  ISETP.GT.AND P4, PT, R0.reuse, 0x19, P0 ;  /* 0x000000190000780c */ /* 0x040fe40000784270 */
[C---:B------:R-:W-:Y:S01]  /*15200*/  ISETP.GT.AND P6, PT, R0.reuse, 0x20, P2 ;  /* 0x000000200000780c */ /* 0x040fe200017c4270 */
[----:B------:R-:W-:Y:S01]  /*15210*/  @P5 STG.E.U16 desc[UR20][R2.64+0x32], R37 ;  /* 0x0000322502005986 */ /* 0x000fe2000c101514 */
[----:B------:R-:W-:Y:S01]  /*15220*/  ISETP.GT.AND P5, PT, R0, 0x21, P2 ;  /* 0x000000210000780c */ /* 0x000fe200017a4270 */
[----:B------:R-:W-:Y:S01]  /*15230*/  FMUL R39, R39, UR11 ;  /* 0x0000000b27277c20 */ /* 0x000fe20008400000 */
[----:B------:R-:W-:Y:S01]  /*15240*/  FMUL R40, R40, UR11 ;  /* 0x0000000b28287c20 */ /* 0x000fe20008400000 */
[----:B------:R-:W-:Y:S01]  /*15250*/  FMUL R41, R41, UR11 ;  /* 0x0000000b29297c20 */ /* 0x000fe20008400000 */
[----:B------:R-:W-:Y:S01]  /*15260*/  @P3 STG.E.U16 desc[UR20][R4.64+0x30], R38 ;  /* 0x0000302604003986 */ /* 0x000fe2000c101514 */
[----:B------:R-:W-:Y:S01]  /*15270*/  ISETP.GT.AND P3, PT, R0, 0x20, P0 ;  /* 0x000000200000780c */ /* 0x000fe20000764270 */
[----:B------:R-:W-:Y:S01]  /*15280*/  FMUL R42, R42, UR11 ;  /* 0x0000000b2a2a7c20 */ /* 0x000fe20008400000 */
[----:B------:R-:W-:-:S02]  /*15290*/  F2FP.BF16.F32.PACK_AB R39, RZ, R39 ;  /* 0x00000027ff27723e */ /* 0x000fc400000010ff */
[----:B------:R-:W-:Y:S02]  /*152a0*/  F2FP.BF16.F32.PACK_AB R40, RZ, R40 ;  /* 0x00000028ff28723e */ /* 0x000fe400000010ff */
[----:B------:R-:W-:Y:S01]  /*152b0*/  F2FP.BF16.F32.PACK_AB R41, RZ, R41 ;  /* 0x00000029ff29723e */ /* 0x000fe200000010ff */
[----:B------:R-:W-:Y:S01]  /*152c0*/  @P4 STG.E.U16 desc[UR20][R4.64+0x32], R39 ;  /* 0x0000322704004986 */ /* 0x000fe2000c101514 */
[----:B------:R-:W-:Y:S02]  /*152d0*/  F2FP.BF16.F32.PACK_AB R42, RZ, R42 ;  /* 0x0000002aff2a723e */ /* 0x000fe400000010ff */
        /* <DEDUP_REMOVED lines=31> */
[----:B------:R-:W-:-:S03]  /*154d0*/  F2FP.BF16.F32.PACK_AB R50, RZ, R50 ;  /* 0x00000032ff32723e */ /* 0x000fc600000010ff */
[----:B------:R-:W-:Y:S01]  /*154e0*/  @P6 STG.E.U16 desc[UR20][R2.64+0x60], R48 ;  /* 0x0000603002006986 */ /* 0x000fe2000c101514 */
[----:B--2---:R-:W-:-:S03]  /*154f0*/  IADD3.X R7, R3, UR8, RZ, P1, !PT ;  /* 0x0000000803077c10 */ /* 0x004fc60008ffe4ff */
[----:B------:R-:W-:Y:S01]  /*15500*/  @P5 STG.E.U16 desc[UR20][R2.64+0x62], R49 ;  /* 0x0000623102005986 */ /* 0x000fe2000c101514 */
[C---:B------:R-:W-:Y:S02]  /*15510*/  ISETP.GT.AND P5, PT, R0.reuse, 0x31, P0 ;  /* 0x000000310000780c */ /* 0x040fe400007a4270 */
[C---:B------:R-:W-:Y:S01]  /*15520*/  ISETP.GT.AND P1, PT, R0.reuse, 0x38, P0 ;  /* 0x000000380000780c */ /* 0x040fe20000724270 */
[----:B------:R1:W-:Y:S01]  /*15530*/  @P3 STG.E.U16 desc[UR20][R4.64+0x60], R50 ;  /* 0x0000603204003986 */ /* 0x0003e2000c101514 */
[C---:B------:R-:W-:Y:S02]  /*15540*/  ISETP.GT.AND P3, PT, R0.reuse, 0x39, P0 ;  /* 0x000000390000780c */ /* 0x040fe40000764270 */
[C---:B------:R-:W-:Y:S01]  /*15550*/  ISETP.GT.AND P6, PT, R0.reuse, 0x38, P2 ;  /* 0x000000380000780c */ /* 0x040fe200017c4270 */
[----:B------:R-:W-:Y:S01]  /*15560*/  FMUL R51, R51, UR11 ;  /* 0x0000000b33337c20 */ /* 0x000fe20008400000 */
[----:B------:R-:W-:Y:S01]  /*15570*/  ISETP.GT.AND P4, PT, R0, 0x39, P2 ;  /* 0x000000390000780c */ /* 0x000fe20001784270 */
[----:B------:R-:W-:Y:S01]  /*15580*/  FMUL R52, R52, UR11 ;  /* 0x0000000b34347c20 */ /* 0x000fe20008400000 */
[----:B------:R-:W-:Y:S01]  /*15590*/  FMUL R53, R53, UR11 ;  /* 0x0000000b35357c20 */ /* 0x000fe20008400000 */
[----:B------:R-:W-:Y:S01]  /*155a0*/  FMUL R54, R54, UR11 ;  /* 0x0000000b36367c20 */ /* 0x000fe20008400000 */
[----:B------:R-:W-:Y:S01]  /*155b0*/  FMUL R55, R55, UR11 ;  /* 0x0000000b37377c20 */ /* 0x000fe20008400000 */
[----:B------:R-:W-:-:S02]  /*155c0*/  F2FP.BF16.F32.PACK_AB R51, RZ, R51 ;  /* 0x00000033ff33723e */ /* 0x000fc400000010ff */
[----:B------:R-:W-:Y:S02]  /*155d0*/  @P5 MOV R6, R4 ;  /* 0x0000000400065202 */ /* 0x000fe40000000f00 */
[----:B------:R-:W-:Y:S01]  /*155e0*/  F2FP.BF16.F32.PACK_AB R52, RZ, R52 ;  /* 0x00000034ff34723e */ /* 0x000fe200000010ff */
[C---:B-1----:R-:W-:Y:S01]  /*155f0*/  VIADD R4, R2.reuse, UR9 ;  /* 0x0000000902047c36 */ /* 0x042fe20008000000 */
[----:B------:R-:W-:Y:S01]  /*15600*/  F2FP.BF16.F32.PACK_AB R53, RZ, R53 ;  /* 0x00000035ff35723e */ /* 0x000fe200000010ff */
[--C-:B------:R-:W-:Y:S01]  /*15610*/  @P1 IMAD.MOV.U32 R5, RZ, RZ, R7.reuse ;  /* 0x000000ffff051224 */ /* 0x100fe200078e0007 */
[----:B------:R-:W-:Y:S01]  /*15620*/  F2FP.BF16.F32.PACK_AB R54, RZ, R54 ;  /* 0x00000036ff36723e */ /* 0x000fe200000010ff */
[----:B------:R-:W-:Y:S01]  /*15630*/  VIADD R8, R2, UR9 ;  /* 0x0000000902087c36 */ /* 0x000fe20008000000 */
[----:B------:R-:W-:Y:S01]  /*15640*/  F2FP.BF16.F32.PACK_AB R55, RZ, R55 ;  /* 0x00000037ff37723e */ /* 0x000fe200000010ff */
[----:B------:R-:W-:Y:S01]  /*15650*/  @P3 IMAD.MOV.U32 R9, RZ, RZ, R7 ;  /* 0x000000ffff093224 */ /* 0x000fe200078e0007 */
[----:B------:R-:W-:Y:S04]  /*15660*/  @P5 STG.E.U16 desc[UR20][R6.64+0x62], R51 ;  /* 0x0000623306005986 */ /* 0x000fe8000c101514 */
[----:B------:R-:W-:Y:S04]  /*15670*/  @P6 STG.E.U16 desc[UR20][R2.64+0x70], R52 ;  /* 0x0000703402006986 */ /* 0x000fe8000c101514 */
[----:B------:R-:W-:Y:S04]  /*15680*/  @P4 STG.E.U16 desc[UR20][R2.64+0x72], R53 ;  /* 0x0000723502004986 */ /* 0x000fe8000c101514 */
[----:B------:R-:W-:Y:S01]  /*15690*/  @P1 STG.E.U16 desc[UR20][R4.64+0x70], R54 ;  /* 0x0000703604001986 */ /* 0x000fe2000c101514 */
[----:B------:R-:W-:-:S03]  /*156a0*/  ISETP.GT.AND P1, PT, R0, 0x40, P0 ;  /* 0x000000400000780c */ /* 0x000fc60000724270 */
[----:B------:R1:W-:Y:S01]  /*156b0*/  @P3 STG.E.U16 desc[UR20][R8.64+0x72], R55 ;  /* 0x0000723708003986 */ /* 0x0003e2000c101514 */
[C---:B------:R-:W-:Y:S02]  /*156c0*/  ISETP.GT.AND P3, PT, R0.reuse, 0x41, P0 ;  /* 0x000000410000780c */ /* 0x040fe40000764270 */
[C---:B------:R-:W-:Y:S02]  /*156d0*/  ISETP.GT.AND P4, PT, R0.reuse, 0x40, P2 ;  /* 0x000000400000780c */ /* 0x040fe40001784270 */
[----:B------:R-:W-:Y:S01]  /*156e0*/  ISETP.GT.AND P5, PT, R0, 0x41, P2 ;  /* 0x000000410000780c */ /* 0x000fe200017a4270 */
[----:B------:R-:W-:Y:S01]  /*156f0*/  FMUL R56, R56, UR11 ;  /* 0x0000000b38387c20 */ /* 0x000fe20008400000 */
[----:B------:R-:W-:Y:S01]  /*15700*/  FMUL R57, R57, UR11 ;  /* 0x0000000b39397c20 */ /* 0x000fe20008400000 */
[----:B------:R-:W-:Y:S01]  /*15710*/  FMUL R58, R58, UR11 ;  /* 0x0000000b3a3a7c20 */ /* 0x000fe20008400000 */
[----:B------:R-:W-:Y:S02]  /*15720*/  FMUL R59, R59, UR11 ;  /* 0x0000000b3b3b7c20 */ /* 0x000fe40008400000 */
[----:B------:R-:W-:-:S02]  /*15730*/  F2FP.BF16.F32.PACK_AB R56, RZ, R56 ;  /* 0x00000038ff38723e */ /* 0x000fc400000010ff */
[----:B------:R-:W-:Y:S01]  /*15740*/  F2FP.BF16.F32.PACK_AB R57, RZ, R57 ;  /* 0x00000039ff39723e */ /* 0x000fe200000010ff */
[----:B-1----:R-:W-:Y:S01]  /*15750*/  @P3 IMAD.MOV.U32 R9, RZ, RZ, R7 ;  /* 0x000000ffff093224 */ /* 0x002fe200078e0007 */
[----:B------:R-:W-:Y:S02]  /*15760*/  F2FP.BF16.F32.PACK_AB R58, RZ, R58 ;  /* 0x0000003aff3a723e */ /* 0x000fe400000010ff */
[----:B------:R-:W-:Y:S02]  /*15770*/  @P1 MOV R5, R7 ;  /* 0x0000000700051202 */ /* 0x000fe40000000f00 */
[----:B------:R-:W-:Y:S01]  /*15780*/  F2FP.BF16.F32.PACK_AB R59, RZ, R59 ;  /* 0x0000003bff3b723e */ /* 0x000fe200000010ff */
[----:B------:R-:W-:Y:S04]  /*15790*/  @P4 STG.E.U16 desc[UR20][R2.64+0x80], R56 ;  /* 0x0000803802004986 */ /* 0x000fe8000c101514 */
[----:B------:R-:W-:Y:S04]  /*157a0*/  @P5 STG.E.U16 desc[UR20][R2.64+0x82], R57 ;  /* 0x0000823902005986 */ /* 0x000fe8000c101514 */
[----:B------:R1:W-:Y:S01]  /*157b0*/  @P1 STG.E.U16 desc[UR20][R4.64+0x80], R58 ;  /* 0x0000803a04001986 */ /* 0x0003e2000c101514 */
        /* <DEDUP_REMOVED lines=9> */
[----:B------:R-:W-:Y:S01]  /*15850*/  F2FP.BF16.F32.PACK_AB R60, RZ, R60 ;  /* 0x0000003cff3c723e */ /* 0x000fe200000010ff */
[--C-:B-1----:R-:W-:Y:S01]  /*15860*/  @P1 IMAD.MOV.U32 R5, RZ, RZ, R7.reuse ;  /* 0x000000ffff051224 */ /* 0x102fe200078e0007 */
[----:B------:R-:W-:Y:S01]  /*15870*/  F2FP.BF16.F32.PACK_AB R61, RZ, R61 ;  /* 0x0000003dff3d723e */ /* 0x000fe200000010ff */
[----:B--2---:R-:W-:Y:S01]  /*15880*/  @P3 IMAD.MOV.U32 R9, RZ, RZ, R7 ;  /* 0x000000ffff093224 */ /* 0x004fe200078e0007 */
[----:B------:R-:W-:-:S02]  /*15890*/  F2FP.BF16.F32.PACK_AB R62, RZ, R62 ;  /* 0x0000003eff3e723e */ /* 0x000fc400000010ff */
[----:B------:R-:W-:Y:S01]  /*158a0*/  F2FP.BF16.F32.PACK_AB R63, RZ, R63 ;  /* 0x0000003fff3f723e */ /* 0x000fe200000010ff */
[----:B------:R-:W-:Y:S01]  /*158b0*/  @P4 STG.E.U16 desc[UR20][R2.64+0x90], R60 ;  /* 0x0000903c02004986 */ /* 0x000fe2000c101514 */
[----:B------:R-:W-:-:S03]  /*158c0*/  ISETP.GT.AND P4, PT, R0, 0x50, P2 ;  /* 0x000000500000780c */ /* 0x000fc60001784270 */
[----:B------:R-:W-:Y:S01]  /*158d0*/  @P5 STG.E.U16 desc[UR20][R2.64+0x92], R61 ;  /* 0x0000923d02005986 */ /* 0x000fe2000c101514 */
[----:B------:R-:W-:-:S03]  /*158e0*/  FMUL R64, R64, UR11 ;  /* 0x0000000b40407c20 */ /* 0x000fc60008400000 */
[----:B------:R1:W-:Y:S01]  /*158f0*/  @P1 STG.E.U16 desc[UR20][R4.64+0x90], R62 ;  /* 0x0000903e04001986 */ /* 0x0003e2000c101514 */
[----:B------:R-:W-:-:S03]  /*15900*/  ISETP.GT.AND P1, PT, R0, 0x50, P0 ;  /* 0x000000500000780c */ /* 0x000fc60000724270 */
[----:B------:R2:W-:Y:S01]  /*15910*/  @P3 STG.E.U16 desc[UR20][R8.64+0x92], R63 ;  /* 0x0000923f08003986 */ /* 0x0005e2000c101514 */
        /* <DEDUP_REMOVED lines=8> */
[----:B------:R-:W-:Y:S01]  /*159a0*/  ISETP.GT.AND P4, PT, R0, 0x58, P2 ;  /* 0x000000580000780c */ /* 0x000fe20001784270 */
[----:B-1----:R-:W-:Y:S01]  /*159b0*/  @P1 IMAD.MOV.U32 R5, RZ, RZ, R7 ;  /* 0x000000ffff051224 */ /* 0x002fe200078e0007 */
[----:B------:R-:W-:Y:S01]  /*159c0*/  F2FP.BF16.F32.PACK_AB R66, RZ, R66 ;  /* 0x00000042ff42723e */ /* 0x000fe200000010ff */
[----:B------:R-:W-:Y:S01]  /*159d0*/  FMUL R68, R68, UR11 ;  /* 0x0000000b44447c20 */ /* 0x000fe20008400000 */
[----:B------:R-:W-:-:S02]  /*159e0*/  F2FP.BF16.F32.PACK_AB R67, RZ, R67 ;  /* 0x00000043ff43723e */ /* 0x000fc400000010ff */
[----:B--2---:R-:W-:Y:S01]  /*159f0*/  @P3 MOV R9, R7 ;  /* 0x0000000700093202 */ /* 0x004fe20000000f00 */
[----:B------:R-:W-:Y:S01]  /*15a00*/  @P5 STG.E.U16 desc[UR20][R2.64+0xa2], R65 ;  /* 0x0000a24102005986 */ /* 0x000fe2000c101514 */
[----:B------:R-:W-:-:S03]  /*15a10*/  F2FP.BF16.F32.PACK_AB R68, RZ, R68 ;  /* 0x00000044ff44723e */ /* 0x000fc600000010ff */
[----:B------:R1:W-:Y:S01]  /*15a20*/  @P1 STG.E.U16 desc[UR20][R4.64+0xa0], R66 ;  /* 0x0000a04204001986 */ /* 0x0003e2000c101514 */
[----:B------:R-:W-:-:S03]  /*15a30*/  ISETP.GT.AND P1, PT, R0, 0x58, P0 ;  /* 0x000000580000780c */ /* 0x000fc60000724270 */
[----:B------:R2:W-:Y:S01]  /*15a40*/  @P3 STG.E.U16 desc[UR20][R8.64+0xa2], R67 ;  /* 0x0000a24308003986 */ /* 0x0005e2000c101514 */
[C---:B------:R-:W-:Y:S02]  /*15a50*/  ISETP.GT.AND P3, PT, R0.reuse, 0x59, P0 ;  /* 0x000000590000780c */ /* 0x040fe40000764270 */
[C---:B------:R-:W-:Y:S01]  /*15a60*/  ISETP.GT.AND P5, PT, R0.reuse, 0x59, P2 ;  /* 0x000000590000780c */ /* 0x040fe200017a4270 */
[----:B------:R-:W-:Y:S01]  /*15a70*/  FMUL R69, R69, UR11 ;  /* 0x0000000b45457c20 */ /* 0x000fe20008400000 */
[----:B------:R-:W-:Y:S01]  /*15a80*/  @P4 STG.E.U16 desc[UR20][R2.64+0xb0], R68 ;  /* 0x0000b04402004986 */ /* 0x000fe2000c101514 */
[----:B------:R-:W-:Y:S01]  /*15a90*/  ISETP.GT.AND P4, PT, R0, 0x60, P2 ;  /* 0x000000600000780c */ /* 0x000fe20001784270 */
[----:B------:R-:W-:Y:S01]  /*15aa0*/  FMUL R70, R70, UR11 ;  /* 0x0000000b46467c20 */ /* 0x000fe20008400000 */
[----:B------:R-:W-:Y:S01]  /*15ab0*/  FMUL R71, R71, UR11 ;  /* 0x0000000b47477c20 */ /* 0x000fe20008400000 */
[----:B------:R-:W-:Y:S01]  /*15ac0*/  FMUL R72, R72, UR11 ;  /* 0x0000000b48487c20 */ /* 0x000fe20008400000 */
[----:B------:R-:W-:Y:S01]  /*15ad0*/  F2FP.BF16.F32.PACK_AB R69, RZ, R69 ;  /* 0x00000045ff45723e */ /* 0x000fe200000010ff */
[----:B-1----:R-:W-:Y:S01]  /*15ae0*/  @P1 IMAD.MOV.U32 R5, RZ, RZ, R7 ;  /* 0x000000ffff051224 */ /* 0x002fe200078e0007 */
[----:B------:R-:W-:-:S02]  /*15af0*/  F2FP.BF16.F32.PACK_AB R70, RZ, R70 ;  /* 0x00000046ff46723e */ /* 0x000fc400000010ff */
[----:B------:R-:W-:Y:S01]  /*15b00*/  F2FP.BF16.F32.PACK_AB R71, RZ, R71 ;  /* 0x00000047ff47723e */ /* 0x000fe200000010ff */
[----:B--2---:R-:W-:Y:S01]  /*15b10*/  @P3 IMAD.MOV.U32 R9, RZ, RZ, R7 ;  /* 0x000000ffff093224 */ /* 0x004fe200078e0007 */
[----:B------:R-:W-:Y:S01]  /*15b20*/  F2FP.BF16.F32.PACK_AB R72, RZ, R72 ;  /* 0x00000048ff48723e */ /* 0x000fe200000010ff */
[----:B------:R-:W-:Y:S01]  /*15b30*/  @P5 STG.E.U16 desc[UR20][R2.64+0xb2], R69 ;  /* 0x0000b24502005986 */ /* 0x000fe2000c101514 */
[C---:B------:R-:W-:Y:S01]  /*15b40*/  ISETP.GT.AND P5, PT, R0.reuse, 0x61, P2 ;  /* 0x000000610000780c */ /* 0x040fe200017a4270 */
[----:B------:R-:W-:Y:S02]  /*15b50*/  FMUL R73, R73, UR11 ;  /* 0x0000000b49497c20 */ /* 0x000fe40008400000 */
[----:B------:R1:W-:Y:S04]  /*15b60*/  @P1 STG.E.U16 desc[UR20][R4.64+0xb0], R70 ;  /* 0x0000b04604001986 */ /* 0x0003e8000c101514 */
[----:B------:R2:W-:Y:S01]  /*15b70*/  @P3 STG.E.U16 desc[UR20][R8.64+0xb2], R71 ;  /* 0x0000b24708003986 */ /* 0x0005e2000c101514 */
[----:B------:R-:W-:-:S03]  /*15b80*/  ISETP.GT.AND P3, PT, R0, 0x60, P0 ;  /* 0x000000600000780c */ /* 0x000fc60000764270 */
[----:B------:R-:W-:Y:S01]  /*15b90*/  @P4 STG.E.U16 desc[UR20][R2.64+0xc0], R72 ;  /* 0x0000c04802004986 */ /* 0x000fe2000c101514 */
[----:B------:R-:W-:Y:S02]  /*15ba0*/  ISETP.GT.AND P4, PT, R0, 0x61, P0 ;  /* 0x000000610000780c */ /* 0x000fe40000784270 */
[----:B------:R-:W-:Y:S01]  /*15bb0*/  F2FP.BF16.F32.PACK_AB R73, RZ, R73 ;  /* 0x00000049ff49723e */ /* 0x000fe200000010ff */
[----:B------:R-:W-:Y:S01]  /*15bc0*/  FMUL R74, R74, UR11 ;  /* 0x0000000b4a4a7c20 */ /* 0x000fe20008400000 */
[----:B------:R-:W-:Y:S01]  /*15bd0*/  FMUL R75, R75, UR11 ;  /* 0x0000000b4b4b7c20 */ /* 0x000fe20008400000 */
[C---:B------:R-:W-:Y:S02]  /*15be0*/  ISETP.GT.AND P1, PT, R0.reuse, 0x69, P2 ;  /* 0x000000690000780c */ /* 0x040fe40001724270 */
[----:B------:R-:W-:Y:S01]  /*15bf0*/  @P5 STG.E.U16 desc[UR20][R2.64+0xc2], R73 ;  /* 0x0000c24902005986 */ /* 0x000fe2000c101514 */
[----:B------:R-:W-:Y:S01]  /*15c00*/  ISETP.GT.AND P5, PT, R0, 0x68, P2 ;  /* 0x000000680000780c */ /* 0x000fe200017a4270 */
[--C-:B-1----:R-:W-:Y:S01]  /*15c10*/  @P3 IMAD.MOV.U32 R5, RZ, RZ, R7.reuse ;  /* 0x000000ffff053224 */ /* 0x102fe200078e0007 */
[----:B------:R-:W-:Y:S01]  /*15c20*/  F2FP.BF16.F32.PACK_AB R74, RZ, R74 ;  /* 0x0000004aff4a723e */ /* 0x000fe200000010ff */
[----:B------:R-:W-:Y:S01]  /*15c30*/  FMUL R76, R76, UR11 ;  /* 0x0000000b4c4c7c20 */ /* 0x000fe20008400000 */
[----:B------:R-:W-:Y:S01]  /*15c40*/  F2FP.BF16.F32.PACK_AB R75, RZ, R75 ;  /* 0x0000004bff4b723e */ /* 0x000fe200000010ff */
[----:B--2---:R-:W-:-:S02]  /*15c50*/  @P4 IMAD.MOV.U32 R9, RZ, RZ, R7 ;  /* 0x000000ffff094224 */ /* 0x004fc400078e0007 */
[----:B------:R-:W-:Y:S01]  /*15c60*/  FMUL R77, R77, UR11 ;  /* 0x0000000b4d4d7c20 */ /* 0x000fe20008400000 */
[----:B------:R1:W-:Y:S01]  /*15c70*/  @P3 STG.E.U16 desc[UR20][R4.64+0xc0], R74 ;  /* 0x0000c04a04003986 */ /* 0x0003e2000c101514 */
[----:B------:R-:W-:Y:S02]  /*15c80*/  F2FP.BF16.F32.PACK_AB R76, RZ, R76 ;  /* 0x0000004cff4c723e */ /* 0x000fe400000010ff */
[C---:B------:R-:W-:Y:S01]  /*15c90*/  ISETP.GT.AND P3, PT, R0.reuse, 0x68, P0 ;  /* 0x000000680000780c */ /* 0x040fe20000764270 */
[----:B------:R2:W-:Y:S01]  /*15ca0*/  @P4 STG.E.U16 desc[UR20][R8.64+0xc2], R75 ;  /* 0x0000c24b08004986 */ /* 0x0005e2000c101514 */
[----:B------:R-:W-:Y:S02]  /*15cb0*/  F2FP.BF16.F32.PACK_AB R77, RZ, R77 ;  /* 0x0000004dff4d723e */ /* 0x000fe400000010ff */
        /* <DEDUP_REMOVED lines=8> */
[----:B-1----:R-:W-:Y:S02]  /*15d40*/  @P3 MOV R5, R7 ;  /* 0x0000000700053202 */ /* 0x002fe40000000f00 */
[----:B------:R-:W-:Y:S01]  /*15d50*/  F2FP.BF16.F32.PACK_AB R79, RZ, R79 ;  /* 0x0000004fff4f723e */ /* 0x000fe200000010ff */
[----:B--2---:R-:W-:Y:S01]  /*15d60*/  @P4 IMAD.MOV.U32 R9, RZ, RZ, R7 ;  /* 0x000000ffff094224 */ /* 0x004fe200078e0007 */
[----:B------:R-:W-:Y:S01]  /*15d70*/  F2FP.BF16.F32.PACK_AB R80, RZ, R80 ;  /* 0x00000050ff50723e */ /* 0x000fe200000010ff */
[----:B------:R1:W-:Y:S01]  /*15d80*/  @P3 STG.E.U16 desc[UR20][R4.64+0xd0], R78 ;  /* 0x0000d04e04003986 */ /* 0x0003e2000c101514 */
[----:B------:R-:W-:-:S02]  /*15d90*/  ISETP.GT.AND P6, PT, R0, 0x70, P0 ;  /* 0x000000700000780c */ /* 0x000fc400007c4270 */
[C---:B------:R-:W-:Y:S01]  /*15da0*/  ISETP.GT.AND P5, PT, R0.reuse, 0x71, P0 ;  /* 0x000000710000780c */ /* 0x040fe200007a4270 */
        /* <DEDUP_REMOVED lines=9> */
[----:B------:R-:W-:Y:S01]  /*15e40*/  FMUL R84, R84, UR11 ;  /* 0x0000000b54547c20 */ /* 0x000fe20008400000 */
[----:B------:R-:W-:Y:S01]  /*15e50*/  ISETP.GT.AND P0, PT, R0, 0x79, P0 ;  /* 0x000000790000780c */ /* 0x000fe20000704270 */
[----:B------:R-:W-:Y:S01]  /*15e60*/  FMUL R85, R85, UR11 ;  /* 0x0000000b55557c20 */ /* 0x000fe20008400000 */
[----:B------:R-:W-:Y:S01]  /*15e70*/  FMUL R86, R86, UR11 ;  /* 0x0000000b56567c20 */ /* 0x000fe20008400000 */
[----:B------:R-:W-:Y:S01]  /*15e80*/  F2FP.BF16.F32.PACK_AB R81, RZ, R81 ;  /* 0x00000051ff51723e */ /* 0x000fe200000010ff */
[--C-:B-1----:R-:W-:Y:S01]  /*15e90*/  @P6 IMAD.MOV.U32 R5, RZ, RZ, R7.reuse ;  /* 0x000000ffff056224 */ /* 0x102fe200078e0007 */
[----:B------:R-:W-:Y:S01]  /*15ea0*/  F2FP.BF16.F32.PACK_AB R82, RZ, R82 ;  /* 0x00000052ff52723e */ /* 0x000fe200000010ff */
[----:B--2---:R-:W-:Y:S01]  /*15eb0*/  @P5 IMAD.MOV.U32 R9, RZ, RZ, R7 ;  /* 0x000000ffff095224 */ /* 0x004fe200078e0007 */
[----:B------:R-:W-:Y:S01]  /*15ec0*/  F2FP.BF16.F32.PACK_AB R83, RZ, R83 ;  /* 0x00000053ff53723e */ /* 0x000fe200000010ff */
[--C-:B------:R-:W-:Y:S01]  /*15ed0*/  @P3 IMAD.MOV.U32 R10, RZ, RZ, R2.reuse ;  /* 0x000000ffff0a3224 */ /* 0x100fe200078e0002 */
[----:B------:R-:W-:Y:S01]  /*15ee0*/  @P3 MOV R11, R3 ;  /* 0x00000003000b3202 */ /* 0x000fe20000000f00 */
[----:B------:R-:W-:Y:S01]  /*15ef0*/  @P2 IMAD.MOV.U32 R12, RZ, RZ, R2 ;  /* 0x000000ffff0c2224 */ /* 0x000fe200078e0002 */
[----:B------:R-:W-:Y:S01]  /*15f00*/  F2FP.BF16.F32.PACK_AB R84, RZ, R84 ;  /* 0x00000054ff54723e */ /* 0x000fe200000010ff */
[----:B------:R-:W-:Y:S01]  /*15f10*/  @P2 IMAD.MOV.U32 R13, RZ, RZ, R3 ;  /* 0x000000ffff0d2224 */ /* 0x000fe200078e0003 */
[----:B------:R-:W-:Y:S01]  /*15f20*/  F2FP.BF16.F32.PACK_AB R85, RZ, R85 ;  /* 0x00000055ff55723e */ /* 0x000fe200000010ff */
[----:B------:R-:W-:Y:S01]  /*15f30*/  VIADD R14, R2, UR9 ;  /* 0x00000009020e7c36 */ /* 0x000fe20008000000 */
[----:B------:R3:W-:Y:S01]  /*15f40*/  @P1 STG.E.U16 desc[UR20][R2.64+0xe2], R81 ;  /* 0x0000e25102001986 */ /* 0x0007e2000c101514 */
[----:B------:R-:W-:-:S02]  /*15f50*/  F2FP.BF16.F32.PACK_AB R86, RZ, R86 ;  /* 0x00000056ff56723e */ /* 0x000fc400000010ff */
[----:B------:R-:W-:Y:S01]  /*15f60*/  @P4 MOV R15, R7 ;  /* 0x00000007000f4202 */ /* 0x000fe20000000f00 */
[----:B------:R3:W-:Y:S01]  /*15f70*/  @P6 STG.E.U16 desc[UR20][R4.64+0xe0], R82 ;  /* 0x0000e05204006986 */ /* 0x0007e2000c101514 */
[----:B------:R-:W-:-:S03]  /*15f80*/  VIADD R16, R2, UR9 ;  /* 0x0000000902107c36 */ /* 0x000fc60008000000 */
[----:B------:R3:W-:Y:S04]  /*15f90*/  @P5 STG.E.U16 desc[UR20][R8.64+0xe2], R83 ;  /* 0x0000e25308005986 */ /* 0x0007e8000c101514 */
[----:B------:R3:W-:Y:S04]  /*15fa0*/  @P3 STG.E.U16 desc[UR20][R10.64+0xf0], R84 ;  /* 0x0000f0540a003986 */ /* 0x0007e8000c101514 */
[----:B------:R3:W-:Y:S01]  /*15fb0*/  @P2 STG.E.U16 desc[UR20][R12.64+0xf2], R85 ;  /* 0x0000f2550c002986 */ /* 0x0007e2000c101514 */
[----:B------:R-:W-:-:S03]  /*15fc0*/  FMUL R87, R87, UR11 ;  /* 0x0000000b57577c20 */ /* 0x000fc60008400000 */
[----:B------:R3:W-:Y:S01]  /*15fd0*/  @P4 STG.E.U16 desc[UR20][R14.64+0xf0], R86 ;  /* 0x0000f0560e004986 */ /* 0x0007e2000c101514 */
[----:B------:R-:W-:Y:S05]  /*15fe0*/  @!P0 EXIT ;  /* 0x000000000000894d */ /* 0x000fea0003800000 */
[----:B------:R-:W-:Y:S01]  /*15ff0*/  F2FP.BF16.F32.PACK_AB R87, RZ, R87 ;  /* 0x00000057ff57723e */ /* 0x000fe200000010ff */
[----:B------:R-:W-:-:S05]  /*16000*/  IMAD.MOV.U32 R17, RZ, RZ, R7 ;  /* 0x000000ffff117224 */ /* 0x000fca00078e0007 */
[----:B------:R-:W-:Y:S01]  /*16010*/  STG.E.U16 desc[UR20][R16.64+0xf2], R87 ;  /* 0x0000f25710007986 */ /* 0x000fe2000c101514 */
[----:B------:R-:W-:Y:S05]  /*16020*/  EXIT ;  /* 0x000000000000794d */ /* 0x000fea0003800000 */
.L_x_9:
[----:B------:R-:W-:-:S13]  /*16030*/  ISETP.NE.AND P0, PT, RZ, UR7, PT ;  /* 0x00000007ff007c0c */ /* 0x000fda000bf05270 */
[----:B------:R-:W-:Y:S05]  /*16040*/  @P0 EXIT ;  /* 0x000000000000094d */ /* 0x000fea0003800000 */
[----:B------:R-:W-:-:S13]  /*16050*/  ELECT P0, URZ, PT ;  /* 0x00000000003f782f */ /* 0x000fda0003800000 */
[----:B------:R-:W-:Y:S05]  /*16060*/  @!P0 BRA `(.L_x_524) ;  /* 0x0000000400cc8947 */ /* 0x000fea0003800000 */
[----:B------:R-:W-:Y:S01]  /*16070*/  UISETP.GE.AND UP0, UPT, UR5, 0x1, UPT ;  /* 0x000000010500788c */ /* 0x000fe2000bf06270 */
[----:B------:R-:W-:-:S04]  /*16080*/  SHF.R.S32.HI R3, RZ, 0x1f, R4 ;  /* 0x0000001fff037819 */ /* 0x000fc80000011404 */
[----:B------:R-:W-:Y:S02]  /*16090*/  LEA.HI R3, R3, R4, RZ, 0x7 ;  /* 0x0000000403037211 */ /* 0x000fe400078f38ff */
[----:B------:R-:W-:-:S13]  /*160a0*/  PLOP3.LUT P0, PT, PT, PT, UP0, 0x80, 0x0 ;  /* 0x000000000000781c */ /* 0x000fda0003f0f008 */
[----:B------:R-:W-:Y:S05]  /*160b0*/  @!P0 BRA `(.L_x_524) ;  /* 0x0000000400b88947 */ /* 0x000fea0003800000 */
[----:B------:R-:W0:Y:S01]  /*160c0*/  S2R R0, SR_CTAID.X ;  /* 0x0000000000007919 */ /* 0x000e220000002500 */
[----:B------:R-:W-:Y:S01]  /*160d0*/  LOP3.LUT R3, R3, 0xffffff80, RZ, 0xc0, !PT ;  /* 0xffffff8003037812 */ /* 0x000fe200078ec0ff */
[----:B------:R-:W-:Y:S01]  /*160e0*/  UIMAD UR7, UR26, UR27, URZ ;  /* 0x0000001b1a0772a4 */ /* 0x000fe2000f8e023f */
[C---:B------:R-:W-:Y:S01]  /*160f0*/  LOP3.LUT P0, RZ, R4.reuse, 0x1f, RZ, 0xc0, !PT ;  /* 0x0000001f04ff7812 */ /* 0x040fe2000780c0ff */
[----:B------:R-:W1:Y:S01]  /*16100*/  S2R R8, SR_CTAID.Y ;  /* 0x0000000000087919 */ /* 0x000e620000002600 */
[----:B------:R-:W-:Y:S01]  /*16110*/  ULDC UR8, c[0x0][0x384] ;  /* 0x0000e10000087ab9 */ /* 0x000fe20000000800 */
[----:B------:R-:W-:Y:S01]  /*16120*/  IMAD.IADD R3, R4, 0x1, -R3 ;  /* 0x0000000104037824 */ /* 0x000fe200078e0a03 */
[----:B------:R-:W-:Y:S01]  /*16130*/  UIMAD UR7, UR4, UR7, 0x1 ;  /* 0x00000001040774a4 */ /* 0x000fe2000f8e0207 */
[----:B------:R-:W-:Y:S01]  /*16140*/  IMAD.U32 R9, RZ, RZ, UR6 ;  /* 0x00000006ff097e24 */ /* 0x000fe2000f8e00ff */
[----:B------:R-:W-:Y:S01]  /*16150*/  ULDC UR9, c[0x0][0x388] ;  /* 0x0000e20000097ab9 */ /* 0x000fe20000000800 */
[----:B------:R-:W-:Y:S01]  /*16160*/  IMAD.MOV.U32 R4, RZ, RZ, 0x1 ;  /* 0x00000001ff047424 */ /* 0x000fe200078e00ff */
[----:B------:R-:W-:-:S02]  /*16170*/  ISETP.NE.AND P1, PT, R3, RZ, PT ;  /* 0x000000ff0300720c */ /* 0x000fc40003f25270 */
[----:B------:R-:W-:Y:S02]  /*16180*/  CS2R R6, SRZ ;  /* 0x0000000000067805 */ /* 0x000fe4000001ff00 */
[----:B------:R-:W-:Y:S01]  /*16190*/  ISETP.NE.OR P0, PT, R3, RZ, !P0 ;  /* 0x000000ff0300720c */ /* 0x000fe20004705670 */
[----:B------:R-:W-:Y:S02]  /*161a0*/  IMAD.MOV.U32 R3, RZ, RZ, RZ ;  /* 0x000000ffff037224 */ /* 0x000fe400078e00ff */
[----:B------:R-:W-:Y:S02]  /*161b0*/  IMAD.MOV.U32 R5, RZ, RZ, RZ ;  /* 0x000000ffff057224 */ /* 0x000fe400078e00ff */
[----:B------:R-:W-:Y:S01]  /*161c0*/  IMAD.U32 R19, RZ, RZ, UR7 ;  /* 0x00000007ff137e24 */ /* 0x000fe2000f8e00ff */
[----:B0-----:R-:W-:Y:S02]  /*161d0*/  SHF.L.U32 R11, R0, 0x8, RZ ;  /* 0x00000008000b7819 */ /* 0x001fe400000006ff */
[----:B------:R-:W-:Y:S01]  /*161e0*/  LOP3.LUT R0, R9, 0x2, RZ, 0xfc, !PT ;  /* 0x0000000209007812 */ /* 0x000fe200078efcff */
[----:B-1----:R-:W-:-:S02]  /*161f0*/  IMAD.SHL.U32 R16, R8, 0x80, RZ ;  /* 0x0000008008107824 */ /* 0x002fc400078e00ff */
[----:B------:R-:W-:-:S05]  /*16200*/  IMAD.HI.U32 R2, R11, UR8, RZ ;  /* 0x000000080b027c27 */ /* 0x000fca000f8e00ff */
[----:B------:R-:W-:-:S07]  /*16210*/  SHF.R.U32.HI R2, RZ, UR9, R2 ;  /* 0x00000009ff027c19 */ /* 0x000fce0008011602 */
.L_x_528:
[----:B------:R-:W0:Y:S01]  /*16220*/  S2R R9, SR_CgaCtaId ;  /* 0x0000000000097919 */ /* 0x000e220000008800 */
[----:B------:R-:W-:-:S04]  /*16230*/  MOV R8, 0x400 ;  /* 0x0000040000087802 */ /* 0x000fc80000000f00 */
[----:B0-----:R-:W-:Y:S02]  /*16240*/  LEA R18, R9, R8, 0x18 ;  /* 0x0000000809127211 */ /* 0x001fe400078ec0ff */
[----:B------:R-:W-:Y:S02]  /*16250*/  SHF.L.U32 R8, R4, 0x1f, RZ ;  /* 0x0000001f04087819 */ /* 0x000fe400000006ff */
[----:B------:R-:W-:-:S07]  /*16260*/  LEA R9, R3, R18, 0x3 ;  /* 0x0000001203097211 */ /* 0x000fce00078e18ff */
.L_x_525:
[----:B0-----:R0:W1:Y:S02]  /*16270*/  SYNCS.PHASECHK.TRANS64.TRYWAIT P2, [R9+URZ+0x30020], R8 ;  /* 0x03002008090075a7 */ /* 0x001064000804017f */
[----:B-1----:R-:W-:Y:S05]  /*16280*/  @!P2 NANOSLEEP.SYNCS 0x989680 ;  /* 0x009896800000a95d */ /* 0x002fea0003900000 */
[----:B------:R-:W1:Y:S02]  /*16290*/  @!P2 SYNCS.PHASECHK.TRANS64 P2, [R9+URZ+0x30020], R8 ;  /* 0x030020080900a5a7 */ /* 0x000e64000804007f */
[----:B-1----:R-:W-:Y:S05]  /*162a0*/  @!P2 BRA `(.L_x_525) ;  /* 0xfffffffc00f0a947 */ /* 0x002fea000383ffff */
[----:B0-----:R-:W0:Y:S02]  /*162b0*/  @!P1 LDC R8, c[0x0][0x500] ;  /* 0x00014000ff089b82 */ /* 0x001e240000000800 */
[----:B0-----:R0:W-:Y:S02]  /*162c0*/  @!P1 SYNCS.ARRIVE.TRANS64 RZ, [R9+URZ+0x30000], R8 ;  /* 0x0300000809ff99a7 */ /* 0x0011e4000800003f */
[----:B0-----:R-:W-:-:S04]  /*162d0*/  PRMT R8, R0, 0x9910, RZ ;  /* 0x0000991000087816 */ /* 0x001fc800000000ff */
[----:B------:R-:W-:-:S13]  /*162e0*/  ISETP.NE.AND P2, PT, R8, 0x2, PT ;  /* 0x000000020800780c */ /* 0x000fda0003f45270 */
[----:B------:R-:W-:Y:S05]  /*162f0*/  @P2 BRA `(.L_x_526) ;  /* 0x0000000000042947 */ /* 0x000fea0003800000 */
[----:B------:R-:W-:Y:S01]  /*16300*/  BPT.TRAP 0x1 ;  /* 0x000000040000795c */ /* 0x000fe20000300000 */
.L_x_526:
[----:B------:R-:W-:Y:S05]  /*16310*/  @P0 BRA `(.L_x_527) ;  /* 0x0000000000040947 */ /* 0x000fea0003800000 */
[----:B------:R-:W-:Y:S01]  /*16320*/  BPT.TRAP 0x1 ;  /* 0x000000040000795c */ /* 0x000fe20000300000 */
.L_x_527:
[----:B------:R-:W0:Y:S01]  /*16330*/  LDC R10, c[0x0][0x380] ;  /* 0x0000e000ff0a7b82 */ /* 0x000e220000000800 */
[----:B------:R-:W-:Y:S01]  /*16340*/  R2UR UR7, R2 ;  /* 0x00000000020772ca */ /* 0x000fe200000e0000 */
[----:B------:R-:W-:Y:S01]  /*16350*/  ULDC UR20, c[0x0][0x38c] ;  /* 0x0000e30000147ab9 */ /* 0x000fe20000000800 */
[----:B------:R-:W-:Y:S01]  /*16360*/  R2UR UR17, R9 ;  /* 0x00000000091172ca */ /* 0x000fe200000e0000 */
[----:B------:R-:W-:Y:S01]  /*16370*/  UISETP.NE.AND UP0, UPT, UR20, 0x1, UPT ;  /* 0x000000011400788c */ /* 0x000fe2000bf05270 */
[C---:B------:R-:W-:Y:S01]  /*16380*/  VIADD R9, R7.reuse, 0x1 ;  /* 0x0000000107097836 */ /* 0x040fe20000000000 */
[----:B------:R-:W-:Y:S01]  /*16390*/  R2UR UR18, R7 ;  /* 0x00000000071272ca */ /* 0x000fe200000e0000 */
[----:B------:R-:W-:Y:S01]  /*163a0*/  VIADD R19, R19, 0xffffffff ;  /* 0xffffffff13137836 */ /* 0x000fe20000000000 */
[----:B------:R-:W1:Y:S01]  /*163b0*/  LDC.64 R12, c[0x0][0x3b8] ;  /* 0x0000ee00ff0c7b82 */ /* 0x000e620000000a00 */
[----:B------:R-:W-:Y:S01]  /*163c0*/  R2UR UR15, R18 ;  /* 0x00000000120f72ca */ /* 0x000fe200000e0000 */
[----:B------:R-:W-:Y:S01]  /*163d0*/  ULDC.64 UR30, c[0x0][0x198] ;  /* 0x00006600001e7ab9 */ /* 0x000fe20000000a00 */
[----:B------:R-:W-:Y:S01]  /*163e0*/  R2UR UR16, R3 ;  /* 0x00000000031072ca */ /* 0x000fe200000e0000 */
[----:B------:R-:W-:Y:S01]  /*163f0*/  UIADD3 UR14, UP1, UR30, 0xf0, URZ ;  /* 0x000000f01e0e7890 */ /* 0x000fe2000ff3e03f */
[----:B------:R-:W-:Y:S01]  /*16400*/  ISETP.GT.AND P5, PT, R19, 0x1, PT ;  /* 0x000000011300780c */ /* 0x000fe20003fa4270 */
[----:B------:R-:W-:-:S02]  /*16410*/  UIADD3 UR30, UP2, UR30, 0x1f0, URZ ;  /* 0x000001f01e1e7890 */ /* 0x000fc4000ff5e03f */
[----:B------:R-:W1:Y:S01]  /*16420*/  LDC.64 R14, c[0x0][0x3d8] ;  /* 0x0000f600ff0e7b82 */ /* 0x000e620000000a00 */
[----:B------:R-:W-:Y:S01]  /*16430*/  @UP0 ULDC.64 UR12, c[0x0][0x390] ;  /* 0x0000e400000c0ab9 */ /* 0x000fe20000000a00 */
[----:B------:R-:W-:Y:S01]  /*16440*/  ULDC.64 UR8, c[0x0][0x3b0] ;  /* 0x0000ec0000087ab9 */ /* 0x000fe20000000a00 */
[----:B------:R-:W-:Y:S01]  /*16450*/  ULDC.64 UR22, c[0x0][0x3d0] ;  /* 0x0000f40000167ab9 */ /* 0x000fe20000000a00 */
[----:B------:R-:W-:Y:S02]  /*16460*/  USHF.L.U32 UR18, UR18, 0x6, URZ ;  /* 0x0000000612127899 */ /* 0x000fe4000800063f */
[----:B------:R-:W-:Y:S01]  /*16470*/  UIADD3 UR17, UR17, 0x30000, URZ ;  /* 0x0003000011117890 */ /* 0x000fe2000fffe03f */
[----:B0-----:R-:W-:Y:S01]  /*16480*/  ISETP.NE.AND P2, PT, R10, 0x1, PT ;  /* 0x000000010a00780c */ /* 0x001fe20003f45270 */
[----:B------:R-:W0:Y:S01]  /*16490*/  LDC R17, c[0x0][0x3c8] ;  /* 0x0000f200ff117b82 */ /* 0x000e220000000800 */
[----:B------:R-:W-:Y:S02]  /*164a0*/  ULEA UR16, UR16, UR15, 0xf ;  /* 0x0000000f10107291 */ /* 0x000fe4000f8e783f */
[----:B------:R-:W-:-:S02]  /*164b0*/  UIADD3.X UR15, URZ, UR31, URZ, UP1, !UPT ;  /* 0x0000001f3f0f7290 */ /* 0x000fc40008ffe43f */
[----:B------:R-:W-:Y:S01]  /*164c0*/  UIADD3.X UR31, URZ, UR31, URZ, UP2, !UPT ;  /* 0x0000001f3f1f7290 */ /* 0x000fe200097fe43f */
[----:B------:R-:W-:Y:S01]  /*164d0*/  UMOV UR28, 0x0 ;  /* 0x00000000001c7882 */ /* 0x000fe20000000000 */
[----:B------:R-:W-:-:S05]  /*164e0*/  UMOV UR29, 0x10000000 ;  /* 0x10000000001d7882 */ /* 0x000fca0000000000 */
[----:B------:R-:W-:Y:S01]  /*164f0*/  @P2 IMAD.U32 R8, RZ, RZ, UR7 ;  /* 0x00000007ff082e24 */ /* 0x000fe2000f8e00ff */
[----:B------:R-:W-:Y:S01]  /*16500*/  R2UR UR7, R11 ;  /* 0x000000000b0772ca */ /* 0x000fe200000e0000 */
[----:B-1----:R-:W-:-:S03]  /*16510*/  IMAD R7, R6, R13, R15 ;  /* 0x0000000d06077224 */ /* 0x002fc600078e020f */
[----:B------:R-:W-:Y:S01]  /*16520*/  @P2 R2UR UR7, R8 ;  /* 0x00000000080722ca */ /* 0x000fe200000e0000 */
[----:B------:R-:W-:Y:S01]  /*16530*/  IMAD R8, R3, 0x4000, R18 ;  /* 0x0000400003087824 */ /* 0x000fe200078e0212 */
[----:B------:R-:W-:Y:S01]  /*16540*/  ISETP.NE.AND P2, PT, R9, UR4, PT ;  /* 0x0000000409007c0c */ /* 0x000fe2000bf45270 */
[----:B------:R-:W-:-:S03]  /*16550*/  VIADD R3, R3, 0x1 ;  /* 0x0000000103037836 */ /* 0x000fc60000000000 */
[----:B------:R-:W-:Y:S01]  /*16560*/  R2UR UR24, R8 ;  /* 0x00000000081872ca */ /* 0x000fe200000e0000 */
[----:B------:R-:W-:Y:S01]  /*16570*/  IMAD R8, R5, R12, R14 ;  /* 0x0000000c05087224 */ /* 0x000fe200078e020e */
[----:B------:R-:W-:-:S04]  /*16580*/  ISETP.NE.AND P4, PT, R3, 0x4, PT ;  /* 0x000000040300780c */ /* 0x000fc80003f85270 */
[----:B------:R-:W-:Y:S01]  /*16590*/  PRMT R7, R8, 0x40, R7 ;  /* 0x0000004008077816 */ /* 0x000fe20000000007 */
[----:B------:R-:W-:Y:S01]  /*165a0*/  UIADD3 UR10, -UR7, URZ, URZ ;  /* 0x0000003f070a7290 */ /* 0x000fe2000fffe13f */
[----:B------:R-:W-:Y:S01]  /*165b0*/  VIADD R8, R5, 0x1 ;  /* 0x0000000105087836 */ /* 0x000fe20000000000 */
[----:B------:R-:W-:Y:S01]  /*165c0*/  UMOV UR21, UR7 ;  /* 0x0000000700157c82 */ /* 0x000fe20008000000 */
[----:B------:R-:W-:Y:S02]  /*165d0*/  R2UR UR25, R7 ;  /* 0x00000000071972ca */ /* 0x000fe400000e0000 */
[C---:B------:R-:W-:Y:S01]  /*165e0*/  @P2 IADD3 R8, R5.reuse, RZ, RZ ;  /* 0x000000ff05082210 */ /* 0x040fe20007ffe0ff */
[----:B------:R-:W-:Y:S01]  /*165f0*/  IMAD R10, R10, UR10, R11 ;  /* 0x0000000a0a0a7c24 */ /* 0x000fe2000f8e020b */
[----:B------:R-:W-:Y:S01]  /*16600*/  UIMAD.WIDE.U32 UR10, UR7, UR12, URZ ;  /* 0x0000000c070a72a5 */ /* 0x000fe2000f8e003f */
[----:B------:R-:W-:Y:S02]  /*16610*/  R2UR UR12, R5 ;  /* 0x00000000050c72ca */ /* 0x000fe400000e0000 */
[----:B0-----:R-:W-:Y:S01]  /*16620*/  ISETP.NE.AND P3, PT, R8, R17, PT ;  /* 0x000000110800720c */ /* 0x001fe20003f65270 */
[----:B------:R-:W-:Y:S01]  /*16630*/  @UP0 USHF.R.U32.HI UR21, URZ, UR13, UR11 ;  /* 0x0000000d3f150299 */ /* 0x000fe2000801160b */
[----:B------:R-:W-:Y:S01]  /*16640*/  R2UR UR19, R10 ;  /* 0x000000000a1372ca */ /* 0x000fe200000e0000 */
[----:B------:R-:W-:Y:S01]  /*16650*/  VIADD R10, R6, 0x1 ;  /* 0x00000001060a7836 */ /* 0x000fe20000000000 */
[----:B------:R-:W-:Y:S01]  /*16660*/  R2UR UR11, R16 ;  /* 0x00000000100b72ca */ /* 0x000fe200000e0000 */
[----:B------:R-:W-:Y:S01]  /*16670*/  UIADD3 UR10, -UR21, URZ, URZ ;  /* 0x0000003f150a7290 */ /* 0x000fe2000fffe13f */
[----:B------:R-:W-:-:S02]  /*16680*/  R2UR UR13, R6 ;  /* 0x00000000060d72ca */ /* 0x000fc400000e0000 */
[----:B------:R-:W-:Y:S01]  /*16690*/  SEL R5, RZ, 0x1, P4 ;  /* 0x00000001ff057807 */ /* 0x000fe20002000000 */
[----:B------:R-:W-:Y:S01]  /*166a0*/  UIMAD UR20, UR20, UR10, UR7 ;  /* 0x0000000a141472a4 */ /* 0x000fe2000f8e0207 */
[----:B------:R-:W-:Y:S01]  /*166b0*/  SEL R7, R9, RZ, P2 ;  /* 0x000000ff09077207 */ /* 0x000fe20001000000 */
[----:B------:R-:W-:Y:S01]  /*166c0*/  UPRMT UR7, UR25, 0x5410, URZ ;  /* 0x0000541019077896 */ /* 0x000fe2000800003f */
[----:B------:R-:W-:Y:S01]  /*166d0*/  LOP3.LUT R4, R4, R5, RZ, 0x3c, !PT ;  /* 0x0000000504047212 */ /* 0x000fe200078e3cff */
[----:B------:R-:W-:Y:S01]  /*166e0*/  UIMAD UR20, UR20, UR9, UR23 ;  /* 0x00000009141472a4 */ /* 0x000fe2000f8e0217 */
[----:B------:R-:W-:Y:S01]  /*166f0*/  @P3 IMAD.MOV R10, RZ, RZ, R6 ;  /* 0x000000ffff0a3224 */ /* 0x000fe200078e0206 */
[----:B------:R-:W-:Y:S01]  /*16700*/  UIMAD UR19, UR19, UR8, UR22 ;  /* 0x00000008131372a4 */ /* 0x000fe2000f8e0216 */
[----:B------:R-:W-:Y:S01]  /*16710*/  SEL R3, R3, RZ, P4 ;  /* 0x000000ff03037207 */ /* 0x000fe20002000000 */
[----:B------:R-:W-:Y:S01]  /*16720*/  UIADD3 UR8, UR24, 0x20000, URZ ;  /* 0x0002000018087890 */ /* 0x000fe2000fffe03f */
[----:B------:R-:W-:Y:S01]  /*16730*/  SEL R5, R8, RZ, P3 ;  /* 0x000000ff08057207 */ /* 0x000fe20001800000 */
[----:B------:R-:W-:Y:S01]  /*16740*/  UMOV UR9, UR17 ;  /* 0x0000001100097c82 */ /* 0x000fe20008000000 */
[----:B------:R-:W-:Y:S01]  /*16750*/  UMOV UR10, UR18 ;  /* 0x00000012000a7c82 */ /* 0x000fe20008000000 */
[----:B------:R-:W-:-:S03]  /*16760*/  MOV R6, R10 ;  /* 0x0000000a00067202 */ /* 0x000fc60000000f00 */
[----:B------:R0:W-:Y:S02]  /*16770*/  UTMALDG.4D.IM2COL [UR16], [UR14], UR7 ;  /* 0x000000100e0073b4 */ /* 0x0001e40008058007 */
[----:B------:R0:W-:Y:S02]  /*16780*/  UTMALDG.4D [UR8], [UR30], desc[UR28] ;  /* 0x00001c081e0075b4 */ /* 0x0001e40008019000 */
[----:B0-----:R-:W-:Y:S05]  /*16790*/  @P5 BRA `(.L_x_528) ;  /* 0xfffffff800a05947 */ /* 0x001fea000383ffff */
.L_x_524:
[----:B------:R-:W-:Y:S05]  /*167a0*/  WARPSYNC.ALL ;  /* 0x0000000000007948 */ /* 0x000fea0003800000 */
[----:B------:R-:W-:-:S13]  /*167b0*/  ELECT P0, URZ, PT ;  /* 0x00000000003f782f */ /* 0x000fda0003800000 */
[----:B------:R-:W-:Y:S05]  /*167c0*/  @!P0 EXIT ;  /* 0x000000000000894d */ /* 0x000fea0003800000 */
[----:B------:R-:W-:-:S04]  /*167d0*/  ULOP3.LUT UR6, UR6, 0x2, URZ, 0xfc, !UPT ;  /* 0x0000000206067892 */ /* 0x000fc8000f8efc3f */
[----:B------:R-:W-:-:S06]  /*167e0*/  UISETP.NE.AND UP0, UPT, UR6, 0x3, UPT ;  /* 0x000000030600788c */ /* 0x000fcc000bf05270 */
[----:B------:R-:W-:-:S13]  /*167f0*/  PLOP3.LUT P0, PT, PT, PT, UP0, 0x80, 0x0 ;  /* 0x000000000000781c */ /* 0x000fda0003f0f008 */
[----:B------:R-:W-:Y:S05]  /*16800*/  @!P0 BRA `(.L_x_529) ;  /* 0x0000000000048947 */ /* 0x000fea0003800000 */
[----:B------:R-:W-:Y:S01]  /*16810*/  BPT.TRAP 0x1 ;  /* 0x000000040000795c */ /* 0x000fe20000300000 */
.L_x_529:
[----:B------:R-:W0:Y:S01]  /*16820*/  S2UR UR7, SR_CgaCtaId ;  /* 0x00000000000779c3 */ /* 0x000e220000008800 */
[----:B------:R-:W-:Y:S01]  /*16830*/  ULOP3.LUT UP0, URZ, UR5, 0x4, URZ, 0xc0, !UPT ;  /* 0x00000004053f7892 */ /* 0x000fe2000f80c03f */
[----:B------:R-:W-:Y:S01]  /*16840*/  UMOV UR6, 0x400 ;  /* 0x0000040000067882 */ /* 0x000fe20000000000 */
[----:B------:R-:W-:Y:S02]  /*16850*/  USHF.L.U32 UR4, UR5, 0x3, URZ ;  /* 0x0000000305047899 */ /* 0x000fe4000800063f */
[----:B------:R-:W-:Y:S02]  /*16860*/  USEL UR8, URZ, 0x1, UP0 ;  /* 0x000000013f087887 */ /* 0x000fe40008000000 */
[----:B------:R-:W-:-:S04]  /*16870*/  ULOP3.LUT UR5, UR5, 0x3, URZ, 0xc0, !UPT ;  /* 0x0000000305057892 */ /* 0x000fc8000f8ec03f */
[----:B------:R-:W-:-:S05]  /*16880*/  IMAD.U32 R0, RZ, RZ, UR8 ;  /* 0x00000008ff007e24 */ /* 0x000fca000f8e00ff */
[----:B------:R-:W-:Y:S01]  /*16890*/  SHF.L.U32 R0, R0, 0x1f, RZ ;  /* 0x0000001f00007819 */ /* 0x000fe200000006ff */
[----:B0-----:R-:W-:Y:S02]  /*168a0*/  ULEA UR7, UR7, UR6, 0x18 ;  /* 0x0000000607077291 */ /* 0x001fe4000f8ec03f */
[----:B------:R-:W-:Y:S02]  /*168b0*/  ULOP3.LUT UR6, UR4, 0x18, URZ, 0xc0, !UPT ;  /* 0x0000001804067892 */ /* 0x000fe4000f8ec03f */
[----:B------:R-:W-:-:S04]  /*168c0*/  UIADD3 UR4, UR7, 0x30020, URZ ;  /* 0x0003002007047890 */ /* 0x000fc8000fffe03f */
[----:B------:R-:W-:-:S12]  /*168d0*/  UIADD3 UR6, UR4, UR6, URZ ;  /* 0x0000000604067290 */ /* 0x000fd8000fffe03f */
.L_x_530:
[----:B0-----:R-:W-:-:S04]  /*168e0*/  IMAD.U32 R3, RZ, RZ, UR6 ;  /* 0x00000006ff037e24 */ /* 0x001fc8000f8e00ff */
[----:B------:R0:W1:Y:S03]  /*168f0*/  SYNCS.PHASECHK.TRANS64.TRYWAIT P0, [R3+URZ], R0 ;  /* 0x00000000030075a7 */ /* 0x000066000800017f */
[----:B-1----:R-:W-:Y:S05]  /*16900*/  @!P0 NANOSLEEP.SYNCS 0x989680 ;  /* 0x009896800000895d */ /* 0x002fea0003900000 */
[----:B------:R-:W1:Y:S02]  /*16910*/  @!P0 SYNCS.PHASECHK.TRANS64 P0, [R3+URZ], R0 ;  /* 0x00000000030085a7 */ /* 0x000e64000800007f */
[----:B-1----:R-:W-:Y:S05]  /*16920*/  @!P0 BRA `(.L_x_530) ;  /* 0xfffffffc00ec8947 */ /* 0x002fea000383ffff */
[----:B------:R-:W-:-:S04]  /*16930*/  UIADD3 UR5, UR5, 0x1, URZ ;  /* 0x0000000105057890 */ /* 0x000fc8000fffe03f */
[----:B------:R-:W-:Y:S02]  /*16940*/  UISETP.EQ.XOR UP0, UPT, UR5, 0x4, !UP0 ;  /* 0x000000040500788c */ /* 0x000fe4000c702a70 */
[----:B------:R-:W-:Y:S02]  /*16950*/  UISETP.NE.AND UP1, UPT, UR5, 0x4, UPT ;  /* 0x000000040500788c */ /* 0x000fe4000bf25270 */
[----:B------:R-:W-:Y:S02]  /*16960*/  USEL UR6, URZ, 0x1, !UP0 ;  /* 0x000000013f067887 */ /* 0x000fe4000c000000 */
[----:B------:R-:W-:-:S04]  /*16970*/  USEL UR5, UR5, URZ, UP1 ;  /* 0x0000003f05057287 */ /* 0x000fc80008800000 */
[----:B0-----:R-:W-:Y:S01]  /*16980*/  IMAD.U32 R0, RZ, RZ, UR6 ;  /* 0x00000006ff007e24 */ /* 0x001fe2000f8e00ff */
[----:B------:R-:W-:-:S04]  /*16990*/  ULEA UR7, UR5, UR4, 0x3 ;  /* 0x0000000405077291 */ /* 0x000fc8000f8e183f */
[----:B------:R-:W-:-:S08]  /*169a0*/  SHF.L.U32 R0, R0, 0x1f, RZ ;  /* 0x0000001f00007819 */ /* 0x000fd000000006ff */
.L_x_531:
[----:B0-----:R-:W-:-:S04]  /*169b0*/  IMAD.U32 R3, RZ, RZ, UR7 ;  /* 0x00000007ff037e24 */ /* 0x001fc8000f8e00ff */
[----:B------:R0:W1:Y:S03]  /*169c0*/  SYNCS.PHASECHK.TRANS64.TRYWAIT P0, [R3+URZ], R0 ;  /* 0x00000000030075a7 */ /* 0x000066000800017f */
[----:B-1----:R-:W-:Y:S05]  /*169d0*/  @!P0 NANOSLEEP.SYNCS 0x989680 ;  /* 0x009896800000895d */ /* 0x002fea0003900000 */
[----:B------:R-:W1:Y:S02]  /*169e0*/  @!P0 SYNCS.PHASECHK.TRANS64 P0, [R3+URZ], R0 ;  /* 0x00000000030085a7 */ /* 0x000e64000800007f */
[----:B-1----:R-:W-:Y:S05]  /*169f0*/  @!P0 BRA `(.L_x_531) ;  /* 0xfffffffc00ec8947 */ /* 0x002fea000383ffff */
[----:B------:R-:W-:-:S04]  /*16a00*/  UIADD3 UR5, UR5, 0x1, URZ ;  /* 0x0000000105057890 */ /* 0x000fc8000fffe03f */
[----:B------:R-:W-:Y:S02]  /*16a10*/  UISETP.EQ.XOR UP0, UPT, UR5, 0x4, UP0 ;  /* 0x000000040500788c */ /* 0x000fe40008702a70 */
[----:B------:R-:W-:Y:S02]  /*16a20*/  UISETP.NE.AND UP1, UPT, UR5, 0x4, UPT ;  /* 0x000000040500788c */ /* 0x000fe4000bf25270 */
[----:B------:R-:W-:Y:S02]  /*16a30*/  USEL UR6, URZ, 0x1, !UP0 ;  /* 0x000000013f067887 */ /* 0x000fe4000c000000 */
[----:B------:R-:W-:-:S04]  /*16a40*/  USEL UR5, UR5, URZ, UP1 ;  /* 0x0000003f05057287 */ /* 0x000fc80008800000 */
[----:B0-----:R-:W-:Y:S01]  /*16a50*/  MOV R0, UR6 ;  /* 0x0000000600007c02 */ /* 0x001fe20008000f00 */
[----:B------:R-:W-:-:S03]  /*16a60*/  ULEA UR7, UR5, UR4, 0x3 ;  /* 0x0000000405077291 */ /* 0x000fc6000f8e183f */
[----:B------:R-:W-:-:S09]  /*16a70*/  SHF.L.U32 R0, R0, 0x1f, RZ ;  /* 0x0000001f00007819 */ /* 0x000fd200000006ff */
.L_x_532:
        /* <DEDUP_REMOVED lines=10> */
[----:B0-----:R-:W-:Y:S01]  /*16b20*/  IMAD.U32 R0, RZ, RZ, UR6 ;  /* 0x00000006ff007e24 */ /* 0x001fe2000f8e00ff */
[----:B------:R-:W-:-:S04]  /*16b30*/  ULEA UR5, UR5, UR4, 0x3 ;  /* 0x0000000405057291 */ /* 0x000fc8000f8e183f */
[----:B------:R-:W-:-:S08]  /*16b40*/  SHF.L.U32 R0, R0, 0x1f, RZ ;  /* 0x0000001f00007819 */ /* 0x000fd000000006ff */
.L_x_533:
[----:B0-----:R-:W-:-:S04]  /*16b50*/  IMAD.U32 R3, RZ, RZ, UR5 ;  /* 0x00000005ff037e24 */ /* 0x001fc8000f8e00ff */
[----:B------:R0:W1:Y:S03]  /*16b60*/  SYNCS.PHASECHK.TRANS64.TRYWAIT P0, [R3+URZ], R0 ;  /* 0x00000000030075a7 */ /* 0x000066000800017f */
[----:B-1----:R-:W-:Y:S05]  /*16b70*/  @!P0 NANOSLEEP.SYNCS 0x989680 ;  /* 0x009896800000895d */ /* 0x002fea0003900000 */
[----:B------:R-:W1:Y:S02]  /*16b80*/  @!P0 SYNCS.PHASECHK.TRANS64 P0, [R3+URZ], R0 ;  /* 0x00000000030085a7 */ /* 0x000e64000800007f */
[----:B-1----:R-:W-:Y:S05]  /*16b90*/  @P0 EXIT ;  /* 0x000000000000094d */ /* 0x002fea0003800000 */
[----:B------:R-:W-:Y:S05]  /*16ba0*/  BRA `(.L_x_533) ;  /* 0xfffffffc00e87947 */ /* 0x000fea000383ffff */
.L_x_534:
[----:B------:R-:W-:-:S00]  /*16bb0*/  BRA `(.L_x_534) ;  /* 0xfffffffc00fc7947 */ /* 0x000fc0000383ffff */
[----:B------:R-:W-:-:S00]  /*16bc0*/  NOP ;  /* 0x0000000000007918 */ /* 0x000fc00000000000 */
        /* <DEDUP_REMOVED lines=11> */
.L_x_535:


//--------------------- .nv.shared._ZN7cutlass13device_kernelINS_4conv6kernel13ConvUniversalINS1_16ConvProblemShapeILNS1_8OperatorE0ELi2EEENS1_10collective14CollectiveConvINS1_46MainloopSm90TmaGmmaWarpSpecializedImplicitGemmILS5_0ELi4ELi2EN4cute5tupleIJNSA_1CILi1EEESD_SD_EEENS1_36KernelImplicitTmaWarpSpecializedSm90ELi1EEENSB_IJNSC_ILi256EEENSC_ILi128EEENSB_IJNSC_ILi64EEEEEEEEENS_10bfloat16_tESM_NSA_8TiledMMAINSA_8MMA_AtomIJNSA_4SM904GMMA28MMA_64x128x16_F32BF16BF16_SSILNSQ_5MajorE0ELSS_0ELNSQ_7ScaleInE1ELST_1EEEEEENSA_6LayoutISE_NSB_IJNSC_ILi0EEESX_SX_EEEEENSB_IJNSA_10UnderscoreES10_S10_EEEEENS7_6detail26Sm90ImplicitGemmTileTraitsINSA_20SM90_TMA_LOAD_IM2COLENSA_14ComposedLayoutINSA_7SwizzleILi3ELi4ELi3EEENSA_18smem_ptr_flag_bitsILi16EEENSW_INSB_IJNSB_IJNSC_ILi8EEENSC_ILi32EEEEEENSB_IJSJ_SD_EEENSB_IJSD_NSC_ILi4EEEEEEEEENSB_IJNSB_IJSJ_NSC_ILi512EEEEEENSB_IJSD_SX_EEENSB_IJSX_NSC_ILi16384EEEEEEEEEEEEEvEENS14_INSA_13SM90_TMA_LOADENS16_IS18_S1A_NSW_INSB_IJNSB_IJS1B_NSC_ILi16EEEEEES1E_S1G_EEENSB_IJS1J_S1K_NSB_IJSX_NSC_ILi8192EEEEEEEEEEEEEvEEEENS_8epilogue10collective6detail29Sm90TmaWarpSpecializedAdapterINS23_15DefaultEpilogueISM_NSB_IJNSB_IJlllEEESD_SX_EEES28_NS22_6thread17LinearCombinationISM_Li1EffLNS29_9ScaleType4KindE0ELNS_15FloatRoundStyleE2ESM_EENS_4gemm15EpilogueDefaultEEEEEvvEEEEvNT_6ParamsE --------------------------
	.section	.nv.shared._ZN7cutlass13device_kernelINS_4conv6kernel13ConvUniversalINS1_16ConvProblemShapeILNS1_8OperatorE0ELi2EEENS1_10collective14CollectiveConvINS1_46MainloopSm90TmaGmmaWarpSpecializedImplicitGemmILS5_0ELi4ELi2EN4cute5tupleIJNSA_1CILi1EEESD_SD_EEENS1_36KernelImplicitTmaWarpSpecializedSm90ELi1EEENSB_IJNSC_ILi256EEENSC_ILi128EEENSB_IJNSC_ILi64EEEEEEEEENS_10bfloat16_tESM_NSA_8TiledMMAINSA_8MMA_AtomIJNSA_4SM904GMMA28MMA_64x128x16_F32BF16BF16_SSILNSQ_5MajorE0ELSS_0ELNSQ_7ScaleInE1ELST_1EEEEEENSA_6LayoutISE_NSB_IJNSC_ILi0EEESX_SX_EEEEENSB_IJNSA_10UnderscoreES10_S10_EEEEENS7_6detail26Sm90ImplicitGemmTileTraitsINSA_20SM90_TMA_LOAD_IM2COLENSA_14ComposedLayoutINSA_7SwizzleILi3ELi4ELi3EEENSA_18smem_ptr_flag_bitsILi16EEENSW_INSB_IJNSB_IJNSC_ILi8EEENSC_ILi32EEEEEENSB_IJSJ_SD_EEENSB_IJSD_NSC_ILi4EEEEEEEEENSB_IJNSB_IJSJ_NSC_ILi512EEEEEENSB_IJSD_SX_EEENSB_IJSX_NSC_ILi16384EEEEEEEEEEEEEvEENS14_INSA_13SM90_TMA_LOADENS16_IS18_S1A_NSW_INSB_IJNSB_IJS1B_NSC_ILi16EEEEEES1E_S1G_EEENSB_IJS1J_S1K_NSB_IJSX_NSC_ILi8192EEEEEEEEEEEEEvEEEENS_8epilogue10collective6detail29Sm90TmaWarpSpecializedAdapterINS23_15DefaultEpilogueISM_NSB_IJNSB_IJlllEEESD_SX_EEES28_NS22_6thread17LinearCombinationISM_Li1EffLNS29_9ScaleType4KindE0ELNS_15FloatRoundStyleE2ESM_EENS_4gemm15EpilogueDefaultEEEEEvvEEEEvNT_6ParamsE,"aw",@nobits
	.sectionflags	@""
	.align	16
	.zero		1024


//--------------------- .nv.shared.reserved.0     --------------------------
	.section	.nv.shared.reserved.0,"aw",@nobits
	.weak		__nv_reservedSMEM_offset_0_alias
	.size		__nv_reservedSMEM_offset_0_alias, 0, 0
	.other		__nv_reservedSMEM_offset_0_alias,@"STO_CUDA_RESERVED_SHARED STV_DEFAULT"
__nv_reservedSMEM_offset_0_alias:
	.zero		0


//--------------------- .nv.global                --------------------------
	.section	.nv.global,"aw",@nobits
.nv.global:
	.type		_ZN39_INTERNAL_e0b946cd_4_k_cu_0b0bb91f_28144cute1_E,@object
	.size		_ZN39_INTERNAL_e0b946cd_4_k_cu_0b0bb91f_28144cute1_E,(_ZN39_INTERNAL_e0b946cd_4_k_cu_0b0bb91f_28144cuda3std3__45__cpo6cbeginE - _ZN39_INTERNAL_e0b946cd_4_k_cu_0b0bb91f_28144cute1_E)
_ZN39_INTERNAL_e0b946cd_4_k_cu_0b0bb91f_28144cute1_E:
	.zero		1
	.type		_ZN39_INTERNAL_e0b946cd_4_k_cu_0b0bb91f_28144cuda3std3__45__cpo6cbeginE,@object
	.size		_ZN39_INTERNAL_e0b946cd_4_k_cu_0b0bb91f_28144cuda3std3__45__cpo6cbeginE,(_ZN39_INTERNAL_e0b946cd_4_k_cu_0b0bb91f_28144cuda3std3__48in_placeE - _ZN39_INTERNAL_e0b946cd_4_k_cu_0b0bb91f_28144cuda3std3__45__cpo6cbeginE)
_ZN39_INTERNAL_e0b946cd_4_k_cu_0b0bb91f_28144cuda3std3__45__cpo6cbeginE:
	.zero		1
	.type		_ZN39_INTERNAL_e0b946cd_4_k_cu_0b0bb91f_28144cuda3std3__48in_placeE,@object
	.size		_ZN39_INTERNAL_e0b946cd_4_k_cu_0b0bb91f_28144cuda3std3__48in_placeE,(_ZN39_INTERNAL_e0b946cd_4_k_cu_0b0bb91f_28144cuda3std6ranges3__45__cpo9iter_moveE - _ZN39_INTERNAL_e0b946cd_4_k_cu_0b0bb91f_28144cuda3std3__48in_placeE)
_ZN39_INTERNAL_e0b946cd_4_k_cu_0b0bb91f_28144cuda3std3__48in_placeE:
	.zero		1
	.type		_ZN39_INTERNAL_e0b946cd_4_k_cu_0b0bb91f_28144cuda3std6ranges3__45__cpo9iter_moveE,@object
	.size		_ZN39_INTERNAL_e0b946cd_4_k_cu_0b0bb91f_28144cuda3std6ranges3__45__cpo9iter_moveE,(_ZN39_INTERNAL_e0b946cd_4_k_cu_0b0bb91f_28144cuda3std3__45__cpo5beginE - _ZN39_INTERNAL_e0b946cd_4_k_cu_0b0bb91f_28144cuda3std6ranges3__45__cpo9iter_moveE)
_ZN39_INTERNAL_e0b946cd_4_k_cu_0b0bb91f_28144cuda3std6ranges3__45__cpo9iter_moveE:
	.zero		1
	.type		_ZN39_INTERNAL_e0b946cd_4_k_cu_0b0bb91f_28144cuda3std3__45__cpo5beginE,@object
	.size		_ZN39_INTERNAL_e0b946cd_4_k_cu_0b0bb91f_28144cuda3std3__45__cpo5beginE,(_ZN39_INTERNAL_e0b946cd_4_k_cu_0b0bb91f_28144cuda3std3__441_GLOBAL__N__e0b946cd_4_k_cu_0b0bb91f_28146ignoreE - _ZN39_INTERNAL_e0b946cd_4_k_cu_0b0bb91f_28144cuda3std3__45__cpo5beginE)
_ZN39_INTERNAL_e0b946cd_4_k_cu_0b0bb91f_28144cuda3std3__45__cpo5beginE:
	.zero		1
	.type		_ZN39_INTERNAL_e0b946cd_4_k_cu_0b0bb91f_28144cuda3std3__441_GLOBAL__N__e0b946cd_4_k_cu_0b0bb91f_28146ignoreE,@object
	.size		_ZN39_INTERNAL_e0b946cd_4_k_cu_0b0bb91f_28144cuda3std3__441_GLOBAL__N__e0b946cd_4_k_cu_0b0bb91f_28146ignoreE,(_ZN39_INTERNAL_e0b946cd_4_k_cu_0b0bb91f_28144cute7productE - _ZN39_INTERNAL_e0b946cd_4_k_cu_0b0bb91f_28144cuda3std3__441_GLOBAL__N__e0b946cd_4_k_cu_0b0bb91f_28146ignoreE)
_ZN39_INTERNAL_e0b946cd_4_k_cu_0b0bb91f_28144cuda3std3__441_GLOBAL__N__e0b946cd_4_k_cu_0b0bb91f_28146ignoreE:
	.zero		1
	.type		_ZN39_INTERNAL_e0b946cd_4_k_cu_0b0bb91f_28144cute7productE,@object
	.size		_ZN39_INTERNAL_e0b946cd_4_k_cu_0b0bb91f_28144cute7productE,(_ZN39_INTERNAL_e0b946cd_4_k_cu_0b0bb91f_28144cuda3std3__45__cpo3endE - _ZN39_INTERNAL_e0b946cd_4_k_cu_0b0bb91f_28144cute7productE)
_ZN39_INTERNAL_e0b946cd_4_k_cu_0b0bb91f_28144cute7productE:
	.zero		1
	.type		_ZN39_INTERNAL_e0b946cd_4_k_cu_0b0bb91f_28144cuda3std3__45__cpo3endE,@object
	.size		_ZN39_INTERNAL_e0b946cd_4_k_cu_0b0bb91f_28144cuda3std3__45__cpo3endE,(_ZN39_INTERNAL_e0b946cd_4_k_cu_0b0bb91f_28144cuda3std3__419piecewise_constructE - _ZN39_INTERNAL_e0b946cd_4_k_cu_0b0bb91f_28144cuda3std3__45__cpo3endE)
_ZN39_INTERNAL_e0b946cd_4_k_cu_0b0bb91f_28144cuda3std3__45__cpo3endE:
	.zero		1
	.type		_ZN39_INTERNAL_e0b946cd_4_k_cu_0b0bb91f_28144cuda3std3__419piecewise_constructE,@object
	.size		_ZN39_INTERNAL_e0b946cd_4_k_cu_0b0bb91f_28144cuda3std3__419piecewise_constructE,(_ZN39_INTERNAL_e0b946cd_4_k_cu_0b0bb91f_28144cuda3std3__45__cpo4cendE - _ZN39_INTERNAL_e0b946cd_4_k_cu_0b0bb91f_28144cuda3std3__419piecewise_constructE)
_ZN39_INTERNAL_e0b946cd_4_k_cu_0b0bb91f_28144cuda3std3__419piecewise_constructE:
	.zero		1
	.type		_ZN39_INTERNAL_e0b946cd_4_k_cu_0b0bb91f_28144cuda3std3__45__cpo4cendE,@object
	.size		_ZN39_INTERNAL_e0b946cd_4_k_cu_0b0bb91f_28144cuda3std3__45__cpo4cendE,(_ZN39_INTERNAL_e0b946cd_4_k_cu_0b0bb91f_28144cuda3std6ranges3__45__cpo4swapE - _ZN39_INTERNAL_e0b946cd_4_k_cu_0b0bb91f_28144cuda3std3__45__cpo4cendE)
_ZN39_INTERNAL_e0b946cd_4_k_cu_0b0bb91f_28144cuda3std3__45__cpo4cendE:
	.zero		1
	.type		_ZN39_INTERNAL_e0b946cd_4_k_cu_0b0bb91f_28144cuda3std6ranges3__45__cpo4swapE,@object
	.size		_ZN39_INTERNAL_e0b946cd_4_k_cu_0b0bb91f_28144cuda3std6ranges3__45__cpo4swapE,(.L_7 - _ZN39_INTERNAL_e0b946cd_4_k_cu_0b0bb91f_28144cuda3std6ranges3__45__cpo4swapE)
_ZN39_INTERNAL_e0b946cd_4_k_cu_0b0bb91f_28144cuda3std6ranges3__45__cpo4swapE:
	.zero		1
.L_7:


//--------------------- .nv.constant0._ZN7cutlass13device_kernelINS_4conv6kernel13ConvUniversalINS1_16ConvProblemShapeILNS1_8OperatorE0ELi2EEENS1_10collective14CollectiveConvINS1_46MainloopSm90TmaGmmaWarpSpecializedImplicitGemmILS5_0ELi4ELi2EN4cute5tupleIJNSA_1CILi1EEESD_SD_EEENS1_36KernelImplicitTmaWarpSpecializedSm90ELi1EEENSB_IJNSC_ILi256EEENSC_ILi128EEENSB_IJNSC_ILi64EEEEEEEEENS_10bfloat16_tESM_NSA_8TiledMMAINSA_8MMA_AtomIJNSA_4SM904GMMA28MMA_64x128x16_F32BF16BF16_SSILNSQ_5MajorE0ELSS_0ELNSQ_7ScaleInE1ELST_1EEEEEENSA_6LayoutISE_NSB_IJNSC_ILi0EEESX_SX_EEEEENSB_IJNSA_10UnderscoreES10_S10_EEEEENS7_6detail26Sm90ImplicitGemmTileTraitsINSA_20SM90_TMA_LOAD_IM2COLENSA_14ComposedLayoutINSA_7SwizzleILi3ELi4ELi3EEENSA_18smem_ptr_flag_bitsILi16EEENSW_INSB_IJNSB_IJNSC_ILi8EEENSC_ILi32EEEEEENSB_IJSJ_SD_EEENSB_IJSD_NSC_ILi4EEEEEEEEENSB_IJNSB_IJSJ_NSC_ILi512EEEEEENSB_IJSD_SX_EEENSB_IJSX_NSC_ILi16384EEEEEEEEEEEEEvEENS14_INSA_13SM90_TMA_LOADENS16_IS18_S1A_NSW_INSB_IJNSB_IJS1B_NSC_ILi16EEEEEES1E_S1G_EEENSB_IJS1J_S1K_NSB_IJSX_NSC_ILi8192EEEEEEEEEEEEEvEEEENS_8epilogue10collective6detail29Sm90TmaWarpSpecializedAdapterINS23_15DefaultEpilogueISM_NSB_IJNSB_IJlllEEESD_SX_EEES28_NS22_6thread17LinearCombinationISM_Li1EffLNS29_9ScaleType4KindE0ELNS_15FloatRoundStyleE2ESM_EENS_4gemm15EpilogueDefaultEEEEEvvEEEEvNT_6ParamsE --------------------------
	.section	.nv.constant0._ZN7cutlass13device_kernelINS_4conv6kernel13ConvUniversalINS1_16ConvProblemShapeILNS1_8OperatorE0ELi2EEENS1_10collective14CollectiveConvINS1_46MainloopSm90TmaGmmaWarpSpecializedImplicitGemmILS5_0ELi4ELi2EN4cute5tupleIJNSA_1CILi1EEESD_SD_EEENS1_36KernelImplicitTmaWarpSpecializedSm90ELi1EEENSB_IJNSC_ILi256EEENSC_ILi128EEENSB_IJNSC_ILi64EEEEEEEEENS_10bfloat16_tESM_NSA_8TiledMMAINSA_8MMA_AtomIJNSA_4SM904GMMA28MMA_64x128x16_F32BF16BF16_SSILNSQ_5MajorE0ELSS_0ELNSQ_7ScaleInE1ELST_1EEEEEENSA_6LayoutISE_NSB_IJNSC_ILi0EEESX_SX_EEEEENSB_IJNSA_10UnderscoreES10_S10_EEEEENS7_6detail26Sm90ImplicitGemmTileTraitsINSA_20SM90_TMA_LOAD_IM2COLENSA_14ComposedLayoutINSA_7SwizzleILi3ELi4ELi3EEENSA_18smem_ptr_flag_bitsILi16EEENSW_INSB_IJNSB_IJNSC_ILi8EEENSC_ILi32EEEEEENSB_IJSJ_SD_EEENSB_IJSD_NSC_ILi4EEEEEEEEENSB_IJNSB_IJSJ_NSC_ILi512EEEEEENSB_IJSD_SX_EEENSB_IJSX_NSC_ILi16384EEEEEEEEEEEEEvEENS14_INSA_13SM90_TMA_LOADENS16_IS18_S1A_NSW_INSB_IJNSB_IJS1B_NSC_ILi16EEEEEES1E_S1G_EEENSB_IJS1J_S1K_NSB_IJSX_NSC_ILi8192EEEEEEEEEEEEEvEEEENS_8epilogue10collective6detail29Sm90TmaWarpSpecializedAdapterINS23_15DefaultEpilogueISM_NSB_IJNSB_IJlllEEESD_SX_EEES28_NS22_6thread17LinearCombinationISM_Li1EffLNS29_9ScaleType4KindE0ELNS_15FloatRoundStyleE2ESM_EENS_4gemm15EpilogueDefaultEEEEEvvEEEEvNT_6ParamsE,"a",@progbits
	.sectionflags	@""
	.align	4
.nv.constant0._ZN7cutlass13device_kernelINS_4conv6kernel13ConvUniversalINS1_16ConvProblemShapeILNS1_8OperatorE0ELi2EEENS1_10collective14CollectiveConvINS1_46MainloopSm90TmaGmmaWarpSpecializedImplicitGemmILS5_0ELi4ELi2EN4cute5tupleIJNSA_1CILi1EEESD_SD_EEENS1_36KernelImplicitTmaWarpSpecializedSm90ELi1EEENSB_IJNSC_ILi256EEENSC_ILi128EEENSB_IJNSC_ILi64EEEEEEEEENS_10bfloat16_tESM_NSA_8TiledMMAINSA_8MMA_AtomIJNSA_4SM904GMMA28MMA_64x128x16_F32BF16BF16_SSILNSQ_5MajorE0ELSS_0ELNSQ_7ScaleInE1ELST_1EEEEEENSA_6LayoutISE_NSB_IJNSC_ILi0EEESX_SX_EEEEENSB_IJNSA_10UnderscoreES10_S10_EEEEENS7_6detail26Sm90ImplicitGemmTileTraitsINSA_20SM90_TMA_LOAD_IM2COLENSA_14ComposedLayoutINSA_7SwizzleILi3ELi4ELi3EEENSA_18smem_ptr_flag_bitsILi16EEENSW_INSB_IJNSB_IJNSC_ILi8EEENSC_ILi32EEEEEENSB_IJSJ_SD_EEENSB_IJSD_NSC_ILi4EEEEEEEEENSB_IJNSB_IJSJ_NSC_ILi512EEEEEENSB_IJSD_SX_EEENSB_IJSX_NSC_ILi16384EEEEEEEEEEEEEvEENS14_INSA_13SM90_TMA_LOADENS16_IS18_S1A_NSW_INSB_IJNSB_IJS1B_NSC_ILi16EEEEEES1E_S1G_EEENSB_IJS1J_S1K_NSB_IJSX_NSC_ILi8192EEEEEEEEEEEEEvEEEENS_8epilogue10collective6detail29Sm90TmaWarpSpecializedAdapterINS23_15DefaultEpilogueISM_NSB_IJNSB_IJlllEEESD_SX_EEES28_NS22_6thread17LinearCombinationISM_Li1EffLNS29_9ScaleType4KindE0ELNS_15FloatRoundStyleE2ESM_EENS_4gemm15EpilogueDefaultEEEEEvvEEEEvNT_6ParamsE:
	.zero		1536


//--------------------- SYMBOLS --------------------------

	.type		.nv.reservedSmem.offset0,@object
	.size		.nv.reservedSmem.offset0,0x4
